//
// Generated by NVIDIA NVVM Compiler
//
// Compiler Build ID: CL-36424714
// Cuda compilation tools, release 13.0, V13.0.88
// Based on NVVM 20.0.0
//

.version 9.0
.target sm_100
.address_size 64

	// .globl	_Z20float_to_half_kernelPKfP6__halfi
// _ZZ14tiled_baselinePKfS0_PfiE2sA has been demoted
// _ZZ14tiled_baselinePKfS0_PfiE2sB has been demoted
// _ZZ19tiled_launch_boundsPKfS0_PfiE2sA has been demoted
// _ZZ19tiled_launch_boundsPKfS0_PfiE2sB has been demoted
// _ZZ13tiled_reg_1x2PKfS0_PfiE2sA has been demoted
// _ZZ13tiled_reg_1x2PKfS0_PfiE2sB has been demoted
// _ZZ16tiled_vec4_loadsPKfS0_PfiE2sA has been demoted
// _ZZ16tiled_vec4_loadsPKfS0_PfiE2sB has been demoted
// _ZZ19tiled_double_bufferPKfS0_PfiE2sA has been demoted
// _ZZ19tiled_double_bufferPKfS0_PfiE2sB has been demoted

.visible .entry _Z20float_to_half_kernelPKfP6__halfi(
	.param .u64 .ptr .align 1 _Z20float_to_half_kernelPKfP6__halfi_param_0,
	.param .u64 .ptr .align 1 _Z20float_to_half_kernelPKfP6__halfi_param_1,
	.param .u32 _Z20float_to_half_kernelPKfP6__halfi_param_2
)
{
	.reg .pred 	%p<2>;
	.reg .b16 	%rs<2>;
	.reg .b32 	%r<6>;
	.reg .b32 	%f<2>;
	.reg .b64 	%rd<9>;

	ld.param.u64 	%rd1, [_Z20float_to_half_kernelPKfP6__halfi_param_0];
	ld.param.u64 	%rd2, [_Z20float_to_half_kernelPKfP6__halfi_param_1];
	ld.param.u32 	%r2, [_Z20float_to_half_kernelPKfP6__halfi_param_2];
	mov.u32 	%r3, %ctaid.x;
	mov.u32 	%r4, %ntid.x;
	mov.u32 	%r5, %tid.x;
	mad.lo.s32 	%r1, %r3, %r4, %r5;
	setp.ge.s32 	%p1, %r1, %r2;
	@%p1 bra 	$L__BB0_2;
	cvta.to.global.u64 	%rd3, %rd1;
	cvta.to.global.u64 	%rd4, %rd2;
	mul.wide.s32 	%rd5, %r1, 4;
	add.s64 	%rd6, %rd3, %rd5;
	ld.global.f32 	%f1, [%rd6];
	// begin inline asm
	{  cvt.rn.f16.f32 %rs1, %f1;}

	// end inline asm
	mul.wide.s32 	%rd7, %r1, 2;
	add.s64 	%rd8, %rd4, %rd7;
	st.global.u16 	[%rd8], %rs1;
$L__BB0_2:
	ret;

}
	// .globl	_Z20half_to_float_kernelPK6__halfPfi
.visible .entry _Z20half_to_float_kernelPK6__halfPfi(
	.param .u64 .ptr .align 1 _Z20half_to_float_kernelPK6__halfPfi_param_0,
	.param .u64 .ptr .align 1 _Z20half_to_float_kernelPK6__halfPfi_param_1,
	.param .u32 _Z20half_to_float_kernelPK6__halfPfi_param_2
)
{
	.reg .pred 	%p<2>;
	.reg .b16 	%rs<2>;
	.reg .b32 	%r<6>;
	.reg .b32 	%f<2>;
	.reg .b64 	%rd<9>;

	ld.param.u64 	%rd1, [_Z20half_to_float_kernelPK6__halfPfi_param_0];
	ld.param.u64 	%rd2, [_Z20half_to_float_kernelPK6__halfPfi_param_1];
	ld.param.u32 	%r2, [_Z20half_to_float_kernelPK6__halfPfi_param_2];
	mov.u32 	%r3, %ctaid.x;
	mov.u32 	%r4, %ntid.x;
	mov.u32 	%r5, %tid.x;
	mad.lo.s32 	%r1, %r3, %r4, %r5;
	setp.ge.s32 	%p1, %r1, %r2;
	@%p1 bra 	$L__BB1_2;
	cvta.to.global.u64 	%rd3, %rd1;
	cvta.to.global.u64 	%rd4, %rd2;
	mul.wide.s32 	%rd5, %r1, 2;
	add.s64 	%rd6, %rd3, %rd5;
	ld.global.u16 	%rs1, [%rd6];
	// begin inline asm
	{  cvt.f32.f16 %f1, %rs1;}

	// end inline asm
	mul.wide.s32 	%rd7, %r1, 4;
	add.s64 	%rd8, %rd4, %rd7;
	st.global.f32 	[%rd8], %f1;
$L__BB1_2:
	ret;

}
	// .globl	_Z14tiled_baselinePKfS0_Pfi
.visible .entry _Z14tiled_baselinePKfS0_Pfi(
	.param .u64 .ptr .align 1 _Z14tiled_baselinePKfS0_Pfi_param_0,
	.param .u64 .ptr .align 1 _Z14tiled_baselinePKfS0_Pfi_param_1,
	.param .u64 .ptr .align 1 _Z14tiled_baselinePKfS0_Pfi_param_2,
	.param .u32 _Z14tiled_baselinePKfS0_Pfi_param_3
)
{
	.reg .pred 	%p<18>;
	.reg .b32 	%r<65>;
	.reg .b32 	%f<181>;
	.reg .b64 	%rd<19>;
	// demoted variable
	.shared .align 4 .b8 _ZZ14tiled_baselinePKfS0_PfiE2sA[1024];
	// demoted variable
	.shared .align 4 .b8 _ZZ14tiled_baselinePKfS0_PfiE2sB[1024];
	ld.param.u64 	%rd5, [_Z14tiled_baselinePKfS0_Pfi_param_0];
	ld.param.u64 	%rd6, [_Z14tiled_baselinePKfS0_Pfi_param_1];
	ld.param.u64 	%rd4, [_Z14tiled_baselinePKfS0_Pfi_param_2];
	ld.param.u32 	%r33, [_Z14tiled_baselinePKfS0_Pfi_param_3];
	cvta.to.global.u64 	%rd1, %rd6;
	cvta.to.global.u64 	%rd2, %rd5;
	mov.u32 	%r34, %ctaid.y;
	shl.b32 	%r35, %r34, 4;
	mov.u32 	%r1, %tid.y;
	add.s32 	%r2, %r35, %r1;
	mov.u32 	%r36, %ctaid.x;
	shl.b32 	%r3, %r36, 4;
	mov.u32 	%r4, %tid.x;
	add.s32 	%r5, %r3, %r4;
	setp.lt.s32 	%p1, %r33, 1;
	mov.f32 	%f180, 0f00000000;
	@%p1 bra 	$L__BB2_19;
	add.s32 	%r6, %r33, 15;
	mul.lo.s32 	%r7, %r33, %r2;
	shl.b32 	%r38, %r1, 6;
	mov.u32 	%r39, _ZZ14tiled_baselinePKfS0_PfiE2sA;
	add.s32 	%r8, %r39, %r38;
	shl.b32 	%r40, %r4, 2;
	add.s32 	%r9, %r8, %r40;
	mov.u32 	%r41, _ZZ14tiled_baselinePKfS0_PfiE2sB;
	add.s32 	%r11, %r41, %r40;
	add.s32 	%r10, %r11, %r38;
	setp.lt.u32 	%p2, %r33, 17;
	mov.f32 	%f180, 0f00000000;
	mov.b32 	%r64, 0;
	@%p2 bra 	$L__BB2_13;
	shr.u32 	%r42, %r6, 4;
	and.b32  	%r43, %r42, 134217726;
	neg.s32 	%r63, %r43;
	add.s32 	%r44, %r1, 16;
	mad.lo.s32 	%r45, %r33, %r44, %r4;
	add.s32 	%r61, %r45, %r3;
	shl.b32 	%r14, %r33, 5;
	mad.lo.s32 	%r46, %r1, %r33, %r4;
	add.s32 	%r60, %r46, %r3;
	add.s32 	%r58, %r4, %r7;
	mov.f32 	%f180, 0f00000000;
	mov.u32 	%r59, %r4;
	mov.u32 	%r62, %r1;
$L__BB2_3:
	setp.ge.u32 	%p3, %r2, %r33;
	setp.ge.s32 	%p4, %r59, %r33;
	mul.wide.s32 	%rd7, %r58, 4;
	add.s64 	%rd3, %rd2, %rd7;
	mov.f32 	%f172, 0f00000000;
	or.pred  	%p5, %p3, %p4;
	@%p5 bra 	$L__BB2_5;
	ld.global.f32 	%f172, [%rd3];
$L__BB2_5:
	st.shared.f32 	[%r9], %f172;
	mov.f32 	%f173, 0f00000000;
	max.s32 	%r47, %r5, %r62;
	setp.ge.s32 	%p6, %r47, %r33;
	@%p6 bra 	$L__BB2_7;
	mul.wide.s32 	%rd8, %r60, 4;
	add.s64 	%rd9, %rd1, %rd8;
	ld.global.f32 	%f173, [%rd9];
$L__BB2_7:
	st.shared.f32 	[%r10], %f173;
	bar.sync 	0;
	ld.shared.f32 	%f27, [%r8];
	ld.shared.f32 	%f28, [%r11];
	fma.rn.f32 	%f29, %f27, %f28, %f180;
	ld.shared.f32 	%f30, [%r8+4];
	ld.shared.f32 	%f31, [%r11+64];
	fma.rn.f32 	%f32, %f30, %f31, %f29;
	ld.shared.f32 	%f33, [%r8+8];
	ld.shared.f32 	%f34, [%r11+128];
	fma.rn.f32 	%f35, %f33, %f34, %f32;
	ld.shared.f32 	%f36, [%r8+12];
	ld.shared.f32 	%f37, [%r11+192];
	fma.rn.f32 	%f38, %f36, %f37, %f35;
	ld.shared.f32 	%f39, [%r8+16];
	ld.shared.f32 	%f40, [%r11+256];
	fma.rn.f32 	%f41, %f39, %f40, %f38;
	ld.shared.f32 	%f42, [%r8+20];
	ld.shared.f32 	%f43, [%r11+320];
	fma.rn.f32 	%f44, %f42, %f43, %f41;
	ld.shared.f32 	%f45, [%r8+24];
	ld.shared.f32 	%f46, [%r11+384];
	fma.rn.f32 	%f47, %f45, %f46, %f44;
	ld.shared.f32 	%f48, [%r8+28];
	ld.shared.f32 	%f49, [%r11+448];
	fma.rn.f32 	%f50, %f48, %f49, %f47;
	ld.shared.f32 	%f51, [%r8+32];
	ld.shared.f32 	%f52, [%r11+512];
	fma.rn.f32 	%f53, %f51, %f52, %f50;
	ld.shared.f32 	%f54, [%r8+36];
	ld.shared.f32 	%f55, [%r11+576];
	fma.rn.f32 	%f56, %f54, %f55, %f53;
	ld.shared.f32 	%f57, [%r8+40];
	ld.shared.f32 	%f58, [%r11+640];
	fma.rn.f32 	%f59, %f57, %f58, %f56;
	ld.shared.f32 	%f60, [%r8+44];
	ld.shared.f32 	%f61, [%r11+704];
	fma.rn.f32 	%f62, %f60, %f61, %f59;
	ld.shared.f32 	%f63, [%r8+48];
	ld.shared.f32 	%f64, [%r11+768];
	fma.rn.f32 	%f65, %f63, %f64, %f62;
	ld.shared.f32 	%f66, [%r8+52];
	ld.shared.f32 	%f67, [%r11+832];
	fma.rn.f32 	%f68, %f66, %f67, %f65;
	ld.shared.f32 	%f69, [%r8+56];
	ld.shared.f32 	%f70, [%r11+896];
	fma.rn.f32 	%f71, %f69, %f70, %f68;
	ld.shared.f32 	%f72, [%r8+60];
	ld.shared.f32 	%f73, [%r11+960];
	fma.rn.f32 	%f6, %f72, %f73, %f71;
	bar.sync 	0;
	add.s32 	%r48, %r59, 16;
	setp.ge.s32 	%p8, %r48, %r33;
	mov.f32 	%f174, 0f00000000;
	or.pred  	%p9, %p3, %p8;
	@%p9 bra 	$L__BB2_9;
	ld.global.f32 	%f174, [%rd3+64];
$L__BB2_9:
	st.shared.f32 	[%r9], %f174;
	add.s32 	%r49, %r62, 16;
	mov.f32 	%f175, 0f00000000;
	max.s32 	%r50, %r5, %r49;
	setp.ge.s32 	%p10, %r50, %r33;
	@%p10 bra 	$L__BB2_11;
	mul.wide.s32 	%rd10, %r61, 4;
	add.s64 	%rd11, %rd1, %rd10;
	ld.global.f32 	%f175, [%rd11];
$L__BB2_11:
	st.shared.f32 	[%r10], %f175;
	bar.sync 	0;
	ld.shared.f32 	%f75, [%r8];
	ld.shared.f32 	%f76, [%r11];
	fma.rn.f32 	%f77, %f75, %f76, %f6;
	ld.shared.f32 	%f78, [%r8+4];
	ld.shared.f32 	%f79, [%r11+64];
	fma.rn.f32 	%f80, %f78, %f79, %f77;
	ld.shared.f32 	%f81, [%r8+8];
	ld.shared.f32 	%f82, [%r11+128];
	fma.rn.f32 	%f83, %f81, %f82, %f80;
	ld.shared.f32 	%f84, [%r8+12];
	ld.shared.f32 	%f85, [%r11+192];
	fma.rn.f32 	%f86, %f84, %f85, %f83;
	ld.shared.f32 	%f87, [%r8+16];
	ld.shared.f32 	%f88, [%r11+256];
	fma.rn.f32 	%f89, %f87, %f88, %f86;
	ld.shared.f32 	%f90, [%r8+20];
	ld.shared.f32 	%f91, [%r11+320];
	fma.rn.f32 	%f92, %f90, %f91, %f89;
	ld.shared.f32 	%f93, [%r8+24];
	ld.shared.f32 	%f94, [%r11+384];
	fma.rn.f32 	%f95, %f93, %f94, %f92;
	ld.shared.f32 	%f96, [%r8+28];
	ld.shared.f32 	%f97, [%r11+448];
	fma.rn.f32 	%f98, %f96, %f97, %f95;
	ld.shared.f32 	%f99, [%r8+32];
	ld.shared.f32 	%f100, [%r11+512];
	fma.rn.f32 	%f101, %f99, %f100, %f98;
	ld.shared.f32 	%f102, [%r8+36];
	ld.shared.f32 	%f103, [%r11+576];
	fma.rn.f32 	%f104, %f102, %f103, %f101;
	ld.shared.f32 	%f105, [%r8+40];
	ld.shared.f32 	%f106, [%r11+640];
	fma.rn.f32 	%f107, %f105, %f106, %f104;
	ld.shared.f32 	%f108, [%r8+44];
	ld.shared.f32 	%f109, [%r11+704];
	fma.rn.f32 	%f110, %f108, %f109, %f107;
	ld.shared.f32 	%f111, [%r8+48];
	ld.shared.f32 	%f112, [%r11+768];
	fma.rn.f32 	%f113, %f111, %f112, %f110;
	ld.shared.f32 	%f114, [%r8+52];
	ld.shared.f32 	%f115, [%r11+832];
	fma.rn.f32 	%f116, %f114, %f115, %f113;
	ld.shared.f32 	%f117, [%r8+56];
	ld.shared.f32 	%f118, [%r11+896];
	fma.rn.f32 	%f119, %f117, %f118, %f116;
	ld.shared.f32 	%f120, [%r8+60];
	ld.shared.f32 	%f121, [%r11+960];
	fma.rn.f32 	%f180, %f120, %f121, %f119;
	bar.sync 	0;
	add.s32 	%r63, %r63, 2;
	add.s32 	%r62, %r62, 32;
	add.s32 	%r61, %r61, %r14;
	add.s32 	%r60, %r60, %r14;
	add.s32 	%r59, %r59, 32;
	add.s32 	%r58, %r58, 32;
	setp.ne.s32 	%p11, %r63, 0;
	@%p11 bra 	$L__BB2_3;
	and.b32  	%r64, %r6, 2147483616;
$L__BB2_13:
	and.b32  	%r51, %r6, 16;
	setp.eq.s32 	%p12, %r51, 0;
	@%p12 bra 	$L__BB2_19;
	setp.ge.u32 	%p13, %r2, %r33;
	add.s32 	%r52, %r64, %r4;
	add.s32 	%r32, %r64, %r1;
	setp.ge.s32 	%p14, %r52, %r33;
	mov.f32 	%f178, 0f00000000;
	or.pred  	%p15, %p13, %p14;
	@%p15 bra 	$L__BB2_16;
	add.s32 	%r53, %r52, %r7;
	mul.wide.s32 	%rd12, %r53, 4;
	add.s64 	%rd13, %rd2, %rd12;
	ld.global.f32 	%f178, [%rd13];
$L__BB2_16:
	st.shared.f32 	[%r9], %f178;
	mov.f32 	%f179, 0f00000000;
	max.s32 	%r54, %r5, %r32;
	setp.ge.s32 	%p16, %r54, %r33;
	@%p16 bra 	$L__BB2_18;
	mad.lo.s32 	%r55, %r32, %r33, %r5;
	mul.wide.s32 	%rd14, %r55, 4;
	add.s64 	%rd15, %rd1, %rd14;
	ld.global.f32 	%f179, [%rd15];
$L__BB2_18:
	st.shared.f32 	[%r10], %f179;
	bar.sync 	0;
	ld.shared.f32 	%f124, [%r8];
	ld.shared.f32 	%f125, [%r11];
	fma.rn.f32 	%f126, %f124, %f125, %f180;
	ld.shared.f32 	%f127, [%r8+4];
	ld.shared.f32 	%f128, [%r11+64];
	fma.rn.f32 	%f129, %f127, %f128, %f126;
	ld.shared.f32 	%f130, [%r8+8];
	ld.shared.f32 	%f131, [%r11+128];
	fma.rn.f32 	%f132, %f130, %f131, %f129;
	ld.shared.f32 	%f133, [%r8+12];
	ld.shared.f32 	%f134, [%r11+192];
	fma.rn.f32 	%f135, %f133, %f134, %f132;
	ld.shared.f32 	%f136, [%r8+16];
	ld.shared.f32 	%f137, [%r11+256];
	fma.rn.f32 	%f138, %f136, %f137, %f135;
	ld.shared.f32 	%f139, [%r8+20];
	ld.shared.f32 	%f140, [%r11+320];
	fma.rn.f32 	%f141, %f139, %f140, %f138;
	ld.shared.f32 	%f142, [%r8+24];
	ld.shared.f32 	%f143, [%r11+384];
	fma.rn.f32 	%f144, %f142, %f143, %f141;
	ld.shared.f32 	%f145, [%r8+28];
	ld.shared.f32 	%f146, [%r11+448];
	fma.rn.f32 	%f147, %f145, %f146, %f144;
	ld.shared.f32 	%f148, [%r8+32];
	ld.shared.f32 	%f149, [%r11+512];
	fma.rn.f32 	%f150, %f148, %f149, %f147;
	ld.shared.f32 	%f151, [%r8+36];
	ld.shared.f32 	%f152, [%r11+576];
	fma.rn.f32 	%f153, %f151, %f152, %f150;
	ld.shared.f32 	%f154, [%r8+40];
	ld.shared.f32 	%f155, [%r11+640];
	fma.rn.f32 	%f156, %f154, %f155, %f153;
	ld.shared.f32 	%f157, [%r8+44];
	ld.shared.f32 	%f158, [%r11+704];
	fma.rn.f32 	%f159, %f157, %f158, %f156;
	ld.shared.f32 	%f160, [%r8+48];
	ld.shared.f32 	%f161, [%r11+768];
	fma.rn.f32 	%f162, %f160, %f161, %f159;
	ld.shared.f32 	%f163, [%r8+52];
	ld.shared.f32 	%f164, [%r11+832];
	fma.rn.f32 	%f165, %f163, %f164, %f162;
	ld.shared.f32 	%f166, [%r8+56];
	ld.shared.f32 	%f167, [%r11+896];
	fma.rn.f32 	%f168, %f166, %f167, %f165;
	ld.shared.f32 	%f169, [%r8+60];
	ld.shared.f32 	%f170, [%r11+960];
	fma.rn.f32 	%f180, %f169, %f170, %f168;
	bar.sync 	0;
$L__BB2_19:
	max.s32 	%r56, %r2, %r5;
	setp.ge.s32 	%p17, %r56, %r33;
	@%p17 bra 	$L__BB2_21;
	mad.lo.s32 	%r57, %r33, %r2, %r5;
	cvta.to.global.u64 	%rd16, %rd4;
	mul.wide.s32 	%rd17, %r57, 4;
	add.s64 	%rd18, %rd16, %rd17;
	st.global.f32 	[%rd18], %f180;
$L__BB2_21:
	ret;

}
	// .globl	_Z19tiled_launch_boundsPKfS0_Pfi
.visible .entry _Z19tiled_launch_boundsPKfS0_Pfi(
	.param .u64 .ptr .align 1 _Z19tiled_launch_boundsPKfS0_Pfi_param_0,
	.param .u64 .ptr .align 1 _Z19tiled_launch_boundsPKfS0_Pfi_param_1,
	.param .u64 .ptr .align 1 _Z19tiled_launch_boundsPKfS0_Pfi_param_2,
	.param .u32 _Z19tiled_launch_boundsPKfS0_Pfi_param_3
)
.maxntid 256
.minnctapersm 4
{
	.reg .pred 	%p<18>;
	.reg .b32 	%r<65>;
	.reg .b32 	%f<181>;
	.reg .b64 	%rd<19>;
	// demoted variable
	.shared .align 4 .b8 _ZZ19tiled_launch_boundsPKfS0_PfiE2sA[1024];
	// demoted variable
	.shared .align 4 .b8 _ZZ19tiled_launch_boundsPKfS0_PfiE2sB[1024];
	ld.param.u64 	%rd5, [_Z19tiled_launch_boundsPKfS0_Pfi_param_0];
	ld.param.u64 	%rd6, [_Z19tiled_launch_boundsPKfS0_Pfi_param_1];
	ld.param.u64 	%rd4, [_Z19tiled_launch_boundsPKfS0_Pfi_param_2];
	ld.param.u32 	%r33, [_Z19tiled_launch_boundsPKfS0_Pfi_param_3];
	cvta.to.global.u64 	%rd1, %rd6;
	cvta.to.global.u64 	%rd2, %rd5;
	mov.u32 	%r34, %ctaid.y;
	shl.b32 	%r35, %r34, 4;
	mov.u32 	%r1, %tid.y;
	add.s32 	%r2, %r35, %r1;
	mov.u32 	%r36, %ctaid.x;
	shl.b32 	%r3, %r36, 4;
	mov.u32 	%r4, %tid.x;
	add.s32 	%r5, %r3, %r4;
	setp.lt.s32 	%p1, %r33, 1;
	mov.f32 	%f180, 0f00000000;
	@%p1 bra 	$L__BB3_19;
	add.s32 	%r6, %r33, 15;
	mul.lo.s32 	%r7, %r33, %r2;
	shl.b32 	%r38, %r1, 6;
	mov.u32 	%r39, _ZZ19tiled_launch_boundsPKfS0_PfiE2sA;
	add.s32 	%r8, %r39, %r38;
	shl.b32 	%r40, %r4, 2;
	add.s32 	%r9, %r8, %r40;
	mov.u32 	%r41, _ZZ19tiled_launch_boundsPKfS0_PfiE2sB;
	add.s32 	%r11, %r41, %r40;
	add.s32 	%r10, %r11, %r38;
	setp.lt.u32 	%p2, %r33, 17;
	mov.f32 	%f180, 0f00000000;
	mov.b32 	%r64, 0;
	@%p2 bra 	$L__BB3_13;
	shr.u32 	%r42, %r6, 4;
	and.b32  	%r43, %r42, 134217726;
	neg.s32 	%r63, %r43;
	add.s32 	%r44, %r1, 16;
	mad.lo.s32 	%r45, %r33, %r44, %r4;
	add.s32 	%r61, %r45, %r3;
	shl.b32 	%r14, %r33, 5;
	mad.lo.s32 	%r46, %r1, %r33, %r4;
	add.s32 	%r60, %r46, %r3;
	add.s32 	%r58, %r4, %r7;
	mov.f32 	%f180, 0f00000000;
	mov.u32 	%r59, %r4;
	mov.u32 	%r62, %r1;
$L__BB3_3:
	setp.ge.u32 	%p3, %r2, %r33;
	setp.ge.s32 	%p4, %r59, %r33;
	mul.wide.s32 	%rd7, %r58, 4;
	add.s64 	%rd3, %rd2, %rd7;
	mov.f32 	%f172, 0f00000000;
	or.pred  	%p5, %p3, %p4;
	@%p5 bra 	$L__BB3_5;
	ld.global.f32 	%f172, [%rd3];
$L__BB3_5:
	st.shared.f32 	[%r9], %f172;
	mov.f32 	%f173, 0f00000000;
	max.s32 	%r47, %r5, %r62;
	setp.ge.s32 	%p6, %r47, %r33;
	@%p6 bra 	$L__BB3_7;
	mul.wide.s32 	%rd8, %r60, 4;
	add.s64 	%rd9, %rd1, %rd8;
	ld.global.f32 	%f173, [%rd9];
$L__BB3_7:
	setp.ge.u32 	%p7, %r2, %r33;
	st.shared.f32 	[%r10], %f173;
	bar.sync 	0;
	ld.shared.f32 	%f27, [%r8];
	ld.shared.f32 	%f28, [%r11];
	fma.rn.f32 	%f29, %f27, %f28, %f180;
	ld.shared.f32 	%f30, [%r8+4];
	ld.shared.f32 	%f31, [%r11+64];
	fma.rn.f32 	%f32, %f30, %f31, %f29;
	ld.shared.f32 	%f33, [%r8+8];
	ld.shared.f32 	%f34, [%r11+128];
	fma.rn.f32 	%f35, %f33, %f34, %f32;
	ld.shared.f32 	%f36, [%r8+12];
	ld.shared.f32 	%f37, [%r11+192];
	fma.rn.f32 	%f38, %f36, %f37, %f35;
	ld.shared.f32 	%f39, [%r8+16];
	ld.shared.f32 	%f40, [%r11+256];
	fma.rn.f32 	%f41, %f39, %f40, %f38;
	ld.shared.f32 	%f42, [%r8+20];
	ld.shared.f32 	%f43, [%r11+320];
	fma.rn.f32 	%f44, %f42, %f43, %f41;
	ld.shared.f32 	%f45, [%r8+24];
	ld.shared.f32 	%f46, [%r11+384];
	fma.rn.f32 	%f47, %f45, %f46, %f44;
	ld.shared.f32 	%f48, [%r8+28];
	ld.shared.f32 	%f49, [%r11+448];
	fma.rn.f32 	%f50, %f48, %f49, %f47;
	ld.shared.f32 	%f51, [%r8+32];
	ld.shared.f32 	%f52, [%r11+512];
	fma.rn.f32 	%f53, %f51, %f52, %f50;
	ld.shared.f32 	%f54, [%r8+36];
	ld.shared.f32 	%f55, [%r11+576];
	fma.rn.f32 	%f56, %f54, %f55, %f53;
	ld.shared.f32 	%f57, [%r8+40];
	ld.shared.f32 	%f58, [%r11+640];
	fma.rn.f32 	%f59, %f57, %f58, %f56;
	ld.shared.f32 	%f60, [%r8+44];
	ld.shared.f32 	%f61, [%r11+704];
	fma.rn.f32 	%f62, %f60, %f61, %f59;
	ld.shared.f32 	%f63, [%r8+48];
	ld.shared.f32 	%f64, [%r11+768];
	fma.rn.f32 	%f65, %f63, %f64, %f62;
	ld.shared.f32 	%f66, [%r8+52];
	ld.shared.f32 	%f67, [%r11+832];
	fma.rn.f32 	%f68, %f66, %f67, %f65;
	ld.shared.f32 	%f69, [%r8+56];
	ld.shared.f32 	%f70, [%r11+896];
	fma.rn.f32 	%f71, %f69, %f70, %f68;
	ld.shared.f32 	%f72, [%r8+60];
	ld.shared.f32 	%f73, [%r11+960];
	fma.rn.f32 	%f6, %f72, %f73, %f71;
	bar.sync 	0;
	add.s32 	%r48, %r59, 16;
	setp.ge.s32 	%p8, %r48, %r33;
	mov.f32 	%f174, 0f00000000;
	or.pred  	%p9, %p7, %p8;
	@%p9 bra 	$L__BB3_9;
	ld.global.f32 	%f174, [%rd3+64];
$L__BB3_9:
	st.shared.f32 	[%r9], %f174;
	add.s32 	%r49, %r62, 16;
	mov.f32 	%f175, 0f00000000;
	max.s32 	%r50, %r5, %r49;
	setp.ge.s32 	%p10, %r50, %r33;
	@%p10 bra 	$L__BB3_11;
	mul.wide.s32 	%rd10, %r61, 4;
	add.s64 	%rd11, %rd1, %rd10;
	ld.global.f32 	%f175, [%rd11];
$L__BB3_11:
	st.shared.f32 	[%r10], %f175;
	bar.sync 	0;
	ld.shared.f32 	%f75, [%r8];
	ld.shared.f32 	%f76, [%r11];
	fma.rn.f32 	%f77, %f75, %f76, %f6;
	ld.shared.f32 	%f78, [%r8+4];
	ld.shared.f32 	%f79, [%r11+64];
	fma.rn.f32 	%f80, %f78, %f79, %f77;
	ld.shared.f32 	%f81, [%r8+8];
	ld.shared.f32 	%f82, [%r11+128];
	fma.rn.f32 	%f83, %f81, %f82, %f80;
	ld.shared.f32 	%f84, [%r8+12];
	ld.shared.f32 	%f85, [%r11+192];
	fma.rn.f32 	%f86, %f84, %f85, %f83;
	ld.shared.f32 	%f87, [%r8+16];
	ld.shared.f32 	%f88, [%r11+256];
	fma.rn.f32 	%f89, %f87, %f88, %f86;
	ld.shared.f32 	%f90, [%r8+20];
	ld.shared.f32 	%f91, [%r11+320];
	fma.rn.f32 	%f92, %f90, %f91, %f89;
	ld.shared.f32 	%f93, [%r8+24];
	ld.shared.f32 	%f94, [%r11+384];
	fma.rn.f32 	%f95, %f93, %f94, %f92;
	ld.shared.f32 	%f96, [%r8+28];
	ld.shared.f32 	%f97, [%r11+448];
	fma.rn.f32 	%f98, %f96, %f97, %f95;
	ld.shared.f32 	%f99, [%r8+32];
	ld.shared.f32 	%f100, [%r11+512];
	fma.rn.f32 	%f101, %f99, %f100, %f98;
	ld.shared.f32 	%f102, [%r8+36];
	ld.shared.f32 	%f103, [%r11+576];
	fma.rn.f32 	%f104, %f102, %f103, %f101;
	ld.shared.f32 	%f105, [%r8+40];
	ld.shared.f32 	%f106, [%r11+640];
	fma.rn.f32 	%f107, %f105, %f106, %f104;
	ld.shared.f32 	%f108, [%r8+44];
	ld.shared.f32 	%f109, [%r11+704];
	fma.rn.f32 	%f110, %f108, %f109, %f107;
	ld.shared.f32 	%f111, [%r8+48];
	ld.shared.f32 	%f112, [%r11+768];
	fma.rn.f32 	%f113, %f111, %f112, %f110;
	ld.shared.f32 	%f114, [%r8+52];
	ld.shared.f32 	%f115, [%r11+832];
	fma.rn.f32 	%f116, %f114, %f115, %f113;
	ld.shared.f32 	%f117, [%r8+56];
	ld.shared.f32 	%f118, [%r11+896];
	fma.rn.f32 	%f119, %f117, %f118, %f116;
	ld.shared.f32 	%f120, [%r8+60];
	ld.shared.f32 	%f121, [%r11+960];
	fma.rn.f32 	%f180, %f120, %f121, %f119;
	bar.sync 	0;
	add.s32 	%r63, %r63, 2;
	add.s32 	%r62, %r62, 32;
	add.s32 	%r61, %r61, %r14;
	add.s32 	%r60, %r60, %r14;
	add.s32 	%r59, %r59, 32;
	add.s32 	%r58, %r58, 32;
	setp.ne.s32 	%p11, %r63, 0;
	@%p11 bra 	$L__BB3_3;
	and.b32  	%r64, %r6, 2147483616;
$L__BB3_13:
	and.b32  	%r51, %r6, 16;
	setp.eq.s32 	%p12, %r51, 0;
	@%p12 bra 	$L__BB3_19;
	setp.ge.u32 	%p13, %r2, %r33;
	add.s32 	%r52, %r64, %r4;
	add.s32 	%r32, %r64, %r1;
	setp.ge.s32 	%p14, %r52, %r33;
	mov.f32 	%f178, 0f00000000;
	or.pred  	%p15, %p13, %p14;
	@%p15 bra 	$L__BB3_16;
	add.s32 	%r53, %r52, %r7;
	mul.wide.s32 	%rd12, %r53, 4;
	add.s64 	%rd13, %rd2, %rd12;
	ld.global.f32 	%f178, [%rd13];
$L__BB3_16:
	st.shared.f32 	[%r9], %f178;
	mov.f32 	%f179, 0f00000000;
	max.s32 	%r54, %r5, %r32;
	setp.ge.s32 	%p16, %r54, %r33;
	@%p16 bra 	$L__BB3_18;
	mad.lo.s32 	%r55, %r32, %r33, %r5;
	mul.wide.s32 	%rd14, %r55, 4;
	add.s64 	%rd15, %rd1, %rd14;
	ld.global.f32 	%f179, [%rd15];
$L__BB3_18:
	st.shared.f32 	[%r10], %f179;
	bar.sync 	0;
	ld.shared.f32 	%f124, [%r8];
	ld.shared.f32 	%f125, [%r11];
	fma.rn.f32 	%f126, %f124, %f125, %f180;
	ld.shared.f32 	%f127, [%r8+4];
	ld.shared.f32 	%f128, [%r11+64];
	fma.rn.f32 	%f129, %f127, %f128, %f126;
	ld.shared.f32 	%f130, [%r8+8];
	ld.shared.f32 	%f131, [%r11+128];
	fma.rn.f32 	%f132, %f130, %f131, %f129;
	ld.shared.f32 	%f133, [%r8+12];
	ld.shared.f32 	%f134, [%r11+192];
	fma.rn.f32 	%f135, %f133, %f134, %f132;
	ld.shared.f32 	%f136, [%r8+16];
	ld.shared.f32 	%f137, [%r11+256];
	fma.rn.f32 	%f138, %f136, %f137, %f135;
	ld.shared.f32 	%f139, [%r8+20];
	ld.shared.f32 	%f140, [%r11+320];
	fma.rn.f32 	%f141, %f139, %f140, %f138;
	ld.shared.f32 	%f142, [%r8+24];
	ld.shared.f32 	%f143, [%r11+384];
	fma.rn.f32 	%f144, %f142, %f143, %f141;
	ld.shared.f32 	%f145, [%r8+28];
	ld.shared.f32 	%f146, [%r11+448];
	fma.rn.f32 	%f147, %f145, %f146, %f144;
	ld.shared.f32 	%f148, [%r8+32];
	ld.shared.f32 	%f149, [%r11+512];
	fma.rn.f32 	%f150, %f148, %f149, %f147;
	ld.shared.f32 	%f151, [%r8+36];
	ld.shared.f32 	%f152, [%r11+576];
	fma.rn.f32 	%f153, %f151, %f152, %f150;
	ld.shared.f32 	%f154, [%r8+40];
	ld.shared.f32 	%f155, [%r11+640];
	fma.rn.f32 	%f156, %f154, %f155, %f153;
	ld.shared.f32 	%f157, [%r8+44];
	ld.shared.f32 	%f158, [%r11+704];
	fma.rn.f32 	%f159, %f157, %f158, %f156;
	ld.shared.f32 	%f160, [%r8+48];
	ld.shared.f32 	%f161, [%r11+768];
	fma.rn.f32 	%f162, %f160, %f161, %f159;
	ld.shared.f32 	%f163, [%r8+52];
	ld.shared.f32 	%f164, [%r11+832];
	fma.rn.f32 	%f165, %f163, %f164, %f162;
	ld.shared.f32 	%f166, [%r8+56];
	ld.shared.f32 	%f167, [%r11+896];
	fma.rn.f32 	%f168, %f166, %f167, %f165;
	ld.shared.f32 	%f169, [%r8+60];
	ld.shared.f32 	%f170, [%r11+960];
	fma.rn.f32 	%f180, %f169, %f170, %f168;
	bar.sync 	0;
$L__BB3_19:
	max.s32 	%r56, %r2, %r5;
	setp.ge.s32 	%p17, %r56, %r33;
	@%p17 bra 	$L__BB3_21;
	mad.lo.s32 	%r57, %r33, %r2, %r5;
	cvta.to.global.u64 	%rd16, %rd4;
	mul.wide.s32 	%rd17, %r57, 4;
	add.s64 	%rd18, %rd16, %rd17;
	st.global.f32 	[%rd18], %f180;
$L__BB3_21:
	ret;

}
	// .globl	_Z13tiled_reg_1x2PKfS0_Pfi
.visible .entry _Z13tiled_reg_1x2PKfS0_Pfi(
	.param .u64 .ptr .align 1 _Z13tiled_reg_1x2PKfS0_Pfi_param_0,
	.param .u64 .ptr .align 1 _Z13tiled_reg_1x2PKfS0_Pfi_param_1,
	.param .u64 .ptr .align 1 _Z13tiled_reg_1x2PKfS0_Pfi_param_2,
	.param .u32 _Z13tiled_reg_1x2PKfS0_Pfi_param_3
)
{
	.reg .pred 	%p<10>;
	.reg .b32 	%r<52>;
	.reg .b32 	%f<103>;
	.reg .b64 	%rd<23>;
	// demoted variable
	.shared .align 4 .b8 _ZZ13tiled_reg_1x2PKfS0_PfiE2sA[1024];
	// demoted variable
	.shared .align 4 .b8 _ZZ13tiled_reg_1x2PKfS0_PfiE2sB[2048];
	ld.param.u64 	%rd5, [_Z13tiled_reg_1x2PKfS0_Pfi_param_0];
	ld.param.u64 	%rd6, [_Z13tiled_reg_1x2PKfS0_Pfi_param_1];
	ld.param.u64 	%rd7, [_Z13tiled_reg_1x2PKfS0_Pfi_param_2];
	ld.param.u32 	%r28, [_Z13tiled_reg_1x2PKfS0_Pfi_param_3];
	cvta.to.global.u64 	%rd1, %rd6;
	cvta.to.global.u64 	%rd2, %rd7;
	mov.u32 	%r29, %ctaid.y;
	shl.b32 	%r30, %r29, 4;
	mov.u32 	%r48, %tid.y;
	add.s32 	%r2, %r30, %r48;
	mov.u32 	%r31, %ctaid.x;
	shl.b32 	%r3, %r31, 5;
	mov.u32 	%r46, %tid.x;
	add.s32 	%r5, %r3, %r46;
	add.s32 	%r6, %r5, 16;
	setp.lt.s32 	%p1, %r28, 1;
	mov.f32 	%f101, 0f00000000;
	mov.f32 	%f102, %f101;
	@%p1 bra 	$L__BB4_9;
	add.s32 	%r32, %r28, 15;
	shr.u32 	%r33, %r32, 4;
	shl.b32 	%r34, %r48, 6;
	mov.u32 	%r35, _ZZ13tiled_reg_1x2PKfS0_PfiE2sA;
	add.s32 	%r7, %r35, %r34;
	shl.b32 	%r36, %r46, 2;
	add.s32 	%r8, %r7, %r36;
	shl.b32 	%r37, %r48, 7;
	mov.u32 	%r38, _ZZ13tiled_reg_1x2PKfS0_PfiE2sB;
	add.s32 	%r10, %r38, %r36;
	add.s32 	%r9, %r10, %r37;
	neg.s32 	%r51, %r33;
	mul.lo.s32 	%r50, %r48, %r28;
	shl.b32 	%r13, %r28, 4;
	add.s32 	%r39, %r46, %r50;
	add.s32 	%r49, %r39, %r3;
	mad.lo.s32 	%r47, %r28, %r2, %r46;
	cvta.to.global.u64 	%rd3, %rd5;
	mov.f32 	%f102, 0f00000000;
	cvt.s64.s32 	%rd12, %r5;
	mov.f32 	%f101, %f102;
$L__BB4_2:
	setp.ge.u32 	%p2, %r2, %r28;
	mul.wide.s32 	%rd8, %r47, 4;
	add.s64 	%rd4, %rd3, %rd8;
	setp.ge.s32 	%p3, %r46, %r28;
	mov.f32 	%f98, 0f00000000;
	or.pred  	%p4, %p2, %p3;
	@%p4 bra 	$L__BB4_4;
	ld.global.f32 	%f98, [%rd4];
$L__BB4_4:
	st.shared.f32 	[%r8], %f98;
	mov.f32 	%f99, 0f00000000;
	max.s32 	%r40, %r5, %r48;
	setp.ge.s32 	%p5, %r40, %r28;
	@%p5 bra 	$L__BB4_6;
	mul.wide.s32 	%rd9, %r49, 4;
	add.s64 	%rd10, %rd1, %rd9;
	ld.global.f32 	%f99, [%rd10];
$L__BB4_6:
	st.shared.f32 	[%r9], %f99;
	max.s32 	%r41, %r48, %r6;
	setp.ge.s32 	%p6, %r41, %r28;
	mov.f32 	%f100, 0f00000000;
	@%p6 bra 	$L__BB4_8;
	cvt.s64.s32 	%rd11, %r50;
	add.s64 	%rd13, %rd11, %rd12;
	shl.b64 	%rd14, %rd13, 2;
	add.s64 	%rd15, %rd1, %rd14;
	ld.global.f32 	%f100, [%rd15+64];
$L__BB4_8:
	st.shared.f32 	[%r9+64], %f100;
	bar.sync 	0;
	ld.shared.f32 	%f18, [%r7];
	ld.shared.f32 	%f19, [%r10];
	fma.rn.f32 	%f20, %f18, %f19, %f101;
	ld.shared.f32 	%f21, [%r10+64];
	fma.rn.f32 	%f22, %f18, %f21, %f102;
	ld.shared.f32 	%f23, [%r7+4];
	ld.shared.f32 	%f24, [%r10+128];
	fma.rn.f32 	%f25, %f23, %f24, %f20;
	ld.shared.f32 	%f26, [%r10+192];
	fma.rn.f32 	%f27, %f23, %f26, %f22;
	ld.shared.f32 	%f28, [%r7+8];
	ld.shared.f32 	%f29, [%r10+256];
	fma.rn.f32 	%f30, %f28, %f29, %f25;
	ld.shared.f32 	%f31, [%r10+320];
	fma.rn.f32 	%f32, %f28, %f31, %f27;
	ld.shared.f32 	%f33, [%r7+12];
	ld.shared.f32 	%f34, [%r10+384];
	fma.rn.f32 	%f35, %f33, %f34, %f30;
	ld.shared.f32 	%f36, [%r10+448];
	fma.rn.f32 	%f37, %f33, %f36, %f32;
	ld.shared.f32 	%f38, [%r7+16];
	ld.shared.f32 	%f39, [%r10+512];
	fma.rn.f32 	%f40, %f38, %f39, %f35;
	ld.shared.f32 	%f41, [%r10+576];
	fma.rn.f32 	%f42, %f38, %f41, %f37;
	ld.shared.f32 	%f43, [%r7+20];
	ld.shared.f32 	%f44, [%r10+640];
	fma.rn.f32 	%f45, %f43, %f44, %f40;
	ld.shared.f32 	%f46, [%r10+704];
	fma.rn.f32 	%f47, %f43, %f46, %f42;
	ld.shared.f32 	%f48, [%r7+24];
	ld.shared.f32 	%f49, [%r10+768];
	fma.rn.f32 	%f50, %f48, %f49, %f45;
	ld.shared.f32 	%f51, [%r10+832];
	fma.rn.f32 	%f52, %f48, %f51, %f47;
	ld.shared.f32 	%f53, [%r7+28];
	ld.shared.f32 	%f54, [%r10+896];
	fma.rn.f32 	%f55, %f53, %f54, %f50;
	ld.shared.f32 	%f56, [%r10+960];
	fma.rn.f32 	%f57, %f53, %f56, %f52;
	ld.shared.f32 	%f58, [%r7+32];
	ld.shared.f32 	%f59, [%r10+1024];
	fma.rn.f32 	%f60, %f58, %f59, %f55;
	ld.shared.f32 	%f61, [%r10+1088];
	fma.rn.f32 	%f62, %f58, %f61, %f57;
	ld.shared.f32 	%f63, [%r7+36];
	ld.shared.f32 	%f64, [%r10+1152];
	fma.rn.f32 	%f65, %f63, %f64, %f60;
	ld.shared.f32 	%f66, [%r10+1216];
	fma.rn.f32 	%f67, %f63, %f66, %f62;
	ld.shared.f32 	%f68, [%r7+40];
	ld.shared.f32 	%f69, [%r10+1280];
	fma.rn.f32 	%f70, %f68, %f69, %f65;
	ld.shared.f32 	%f71, [%r10+1344];
	fma.rn.f32 	%f72, %f68, %f71, %f67;
	ld.shared.f32 	%f73, [%r7+44];
	ld.shared.f32 	%f74, [%r10+1408];
	fma.rn.f32 	%f75, %f73, %f74, %f70;
	ld.shared.f32 	%f76, [%r10+1472];
	fma.rn.f32 	%f77, %f73, %f76, %f72;
	ld.shared.f32 	%f78, [%r7+48];
	ld.shared.f32 	%f79, [%r10+1536];
	fma.rn.f32 	%f80, %f78, %f79, %f75;
	ld.shared.f32 	%f81, [%r10+1600];
	fma.rn.f32 	%f82, %f78, %f81, %f77;
	ld.shared.f32 	%f83, [%r7+52];
	ld.shared.f32 	%f84, [%r10+1664];
	fma.rn.f32 	%f85, %f83, %f84, %f80;
	ld.shared.f32 	%f86, [%r10+1728];
	fma.rn.f32 	%f87, %f83, %f86, %f82;
	ld.shared.f32 	%f88, [%r7+56];
	ld.shared.f32 	%f89, [%r10+1792];
	fma.rn.f32 	%f90, %f88, %f89, %f85;
	ld.shared.f32 	%f91, [%r10+1856];
	fma.rn.f32 	%f92, %f88, %f91, %f87;
	ld.shared.f32 	%f93, [%r7+60];
	ld.shared.f32 	%f94, [%r10+1920];
	fma.rn.f32 	%f101, %f93, %f94, %f90;
	ld.shared.f32 	%f95, [%r10+1984];
	fma.rn.f32 	%f102, %f93, %f95, %f92;
	bar.sync 	0;
	add.s32 	%r51, %r51, 1;
	setp.ne.s32 	%p7, %r51, 0;
	add.s32 	%r50, %r50, %r13;
	add.s32 	%r49, %r49, %r13;
	add.s32 	%r48, %r48, 16;
	add.s32 	%r47, %r47, 16;
	add.s32 	%r46, %r46, 16;
	@%p7 bra 	$L__BB4_2;
$L__BB4_9:
	max.s32 	%r42, %r2, %r5;
	setp.ge.s32 	%p8, %r42, %r28;
	@%p8 bra 	$L__BB4_11;
	mad.lo.s32 	%r43, %r28, %r2, %r5;
	mul.wide.s32 	%rd16, %r43, 4;
	add.s64 	%rd17, %rd2, %rd16;
	st.global.f32 	[%rd17], %f101;
$L__BB4_11:
	max.s32 	%r44, %r2, %r6;
	setp.ge.s32 	%p9, %r44, %r28;
	@%p9 bra 	$L__BB4_13;
	mul.lo.s32 	%r45, %r28, %r2;
	cvt.s64.s32 	%rd18, %r45;
	cvt.s64.s32 	%rd19, %r5;
	add.s64 	%rd20, %rd18, %rd19;
	shl.b64 	%rd21, %rd20, 2;
	add.s64 	%rd22, %rd2, %rd21;
	st.global.f32 	[%rd22+64], %f102;
$L__BB4_13:
	ret;

}
	// .globl	_Z16tiled_vec4_loadsPKfS0_Pfi
.visible .entry _Z16tiled_vec4_loadsPKfS0_Pfi(
	.param .u64 .ptr .align 1 _Z16tiled_vec4_loadsPKfS0_Pfi_param_0,
	.param .u64 .ptr .align 1 _Z16tiled_vec4_loadsPKfS0_Pfi_param_1,
	.param .u64 .ptr .align 1 _Z16tiled_vec4_loadsPKfS0_Pfi_param_2,
	.param .u32 _Z16tiled_vec4_loadsPKfS0_Pfi_param_3
)
{
	.reg .pred 	%p<5>;
	.reg .b32 	%r<40>;
	.reg .b32 	%f<63>;
	.reg .b64 	%rd<13>;
	// demoted variable
	.shared .align 4 .b8 _ZZ16tiled_vec4_loadsPKfS0_PfiE2sA[1024];
	// demoted variable
	.shared .align 4 .b8 _ZZ16tiled_vec4_loadsPKfS0_PfiE2sB[1024];
	ld.param.u64 	%rd3, [_Z16tiled_vec4_loadsPKfS0_Pfi_param_0];
	ld.param.u64 	%rd4, [_Z16tiled_vec4_loadsPKfS0_Pfi_param_1];
	ld.param.u64 	%rd5, [_Z16tiled_vec4_loadsPKfS0_Pfi_param_2];
	ld.param.u32 	%r20, [_Z16tiled_vec4_loadsPKfS0_Pfi_param_3];
	mov.u32 	%r21, %ctaid.y;
	shl.b32 	%r22, %r21, 4;
	mov.u32 	%r1, %tid.y;
	add.s32 	%r2, %r22, %r1;
	mov.u32 	%r23, %ctaid.x;
	shl.b32 	%r3, %r23, 4;
	mov.u32 	%r4, %tid.x;
	add.s32 	%r5, %r3, %r4;
	setp.lt.s32 	%p1, %r20, 16;
	mov.f32 	%f62, 0f00000000;
	@%p1 bra 	$L__BB5_5;
	shl.b32 	%r24, %r4, 2;
	shl.b32 	%r25, %r1, 6;
	mov.u32 	%r26, _ZZ16tiled_vec4_loadsPKfS0_PfiE2sA;
	add.s32 	%r6, %r26, %r25;
	shl.b32 	%r27, %r4, 4;
	add.s32 	%r7, %r6, %r27;
	mov.u32 	%r28, _ZZ16tiled_vec4_loadsPKfS0_PfiE2sB;
	add.s32 	%r29, %r28, %r25;
	add.s32 	%r8, %r29, %r27;
	add.s32 	%r9, %r28, %r24;
	shr.s32 	%r30, %r20, 31;
	shr.u32 	%r31, %r30, 28;
	add.s32 	%r32, %r20, %r31;
	shr.s32 	%r33, %r32, 4;
	neg.s32 	%r39, %r33;
	mad.lo.s32 	%r38, %r20, %r2, %r24;
	mad.lo.s32 	%r34, %r1, %r20, %r3;
	add.s32 	%r37, %r34, %r24;
	shl.b32 	%r13, %r20, 4;
	cvta.to.global.u64 	%rd1, %rd3;
	cvta.to.global.u64 	%rd2, %rd4;
	mov.f32 	%f62, 0f00000000;
$L__BB5_2:
	setp.gt.u32 	%p2, %r4, 3;
	@%p2 bra 	$L__BB5_4;
	mul.wide.s32 	%rd6, %r38, 4;
	add.s64 	%rd7, %rd1, %rd6;
	mul.wide.s32 	%rd8, %r37, 4;
	add.s64 	%rd9, %rd2, %rd8;
	ld.global.v4.f32 	{%f6, %f7, %f8, %f9}, [%rd7];
	ld.global.v4.f32 	{%f10, %f11, %f12, %f13}, [%rd9];
	st.shared.f32 	[%r7], %f6;
	st.shared.f32 	[%r7+4], %f7;
	st.shared.f32 	[%r7+8], %f8;
	st.shared.f32 	[%r7+12], %f9;
	st.shared.f32 	[%r8], %f10;
	st.shared.f32 	[%r8+4], %f11;
	st.shared.f32 	[%r8+8], %f12;
	st.shared.f32 	[%r8+12], %f13;
$L__BB5_4:
	bar.sync 	0;
	ld.shared.f32 	%f14, [%r6];
	ld.shared.f32 	%f15, [%r9];
	fma.rn.f32 	%f16, %f14, %f15, %f62;
	ld.shared.f32 	%f17, [%r6+4];
	ld.shared.f32 	%f18, [%r9+64];
	fma.rn.f32 	%f19, %f17, %f18, %f16;
	ld.shared.f32 	%f20, [%r6+8];
	ld.shared.f32 	%f21, [%r9+128];
	fma.rn.f32 	%f22, %f20, %f21, %f19;
	ld.shared.f32 	%f23, [%r6+12];
	ld.shared.f32 	%f24, [%r9+192];
	fma.rn.f32 	%f25, %f23, %f24, %f22;
	ld.shared.f32 	%f26, [%r6+16];
	ld.shared.f32 	%f27, [%r9+256];
	fma.rn.f32 	%f28, %f26, %f27, %f25;
	ld.shared.f32 	%f29, [%r6+20];
	ld.shared.f32 	%f30, [%r9+320];
	fma.rn.f32 	%f31, %f29, %f30, %f28;
	ld.shared.f32 	%f32, [%r6+24];
	ld.shared.f32 	%f33, [%r9+384];
	fma.rn.f32 	%f34, %f32, %f33, %f31;
	ld.shared.f32 	%f35, [%r6+28];
	ld.shared.f32 	%f36, [%r9+448];
	fma.rn.f32 	%f37, %f35, %f36, %f34;
	ld.shared.f32 	%f38, [%r6+32];
	ld.shared.f32 	%f39, [%r9+512];
	fma.rn.f32 	%f40, %f38, %f39, %f37;
	ld.shared.f32 	%f41, [%r6+36];
	ld.shared.f32 	%f42, [%r9+576];
	fma.rn.f32 	%f43, %f41, %f42, %f40;
	ld.shared.f32 	%f44, [%r6+40];
	ld.shared.f32 	%f45, [%r9+640];
	fma.rn.f32 	%f46, %f44, %f45, %f43;
	ld.shared.f32 	%f47, [%r6+44];
	ld.shared.f32 	%f48, [%r9+704];
	fma.rn.f32 	%f49, %f47, %f48, %f46;
	ld.shared.f32 	%f50, [%r6+48];
	ld.shared.f32 	%f51, [%r9+768];
	fma.rn.f32 	%f52, %f50, %f51, %f49;
	ld.shared.f32 	%f53, [%r6+52];
	ld.shared.f32 	%f54, [%r9+832];
	fma.rn.f32 	%f55, %f53, %f54, %f52;
	ld.shared.f32 	%f56, [%r6+56];
	ld.shared.f32 	%f57, [%r9+896];
	fma.rn.f32 	%f58, %f56, %f57, %f55;
	ld.shared.f32 	%f59, [%r6+60];
	ld.shared.f32 	%f60, [%r9+960];
	fma.rn.f32 	%f62, %f59, %f60, %f58;
	bar.sync 	0;
	add.s32 	%r39, %r39, 1;
	setp.ne.s32 	%p3, %r39, 0;
	add.s32 	%r38, %r38, 16;
	add.s32 	%r37, %r37, %r13;
	@%p3 bra 	$L__BB5_2;
$L__BB5_5:
	max.s32 	%r35, %r2, %r5;
	setp.ge.s32 	%p4, %r35, %r20;
	@%p4 bra 	$L__BB5_7;
	mad.lo.s32 	%r36, %r20, %r2, %r5;
	cvta.to.global.u64 	%rd10, %rd5;
	mul.wide.s32 	%rd11, %r36, 4;
	add.s64 	%rd12, %rd10, %rd11;
	st.global.f32 	[%rd12], %f62;
$L__BB5_7:
	ret;

}
	// .globl	_Z19tiled_double_bufferPKfS0_Pfi
.visible .entry _Z19tiled_double_bufferPKfS0_Pfi(
	.param .u64 .ptr .align 1 _Z19tiled_double_bufferPKfS0_Pfi_param_0,
	.param .u64 .ptr .align 1 _Z19tiled_double_bufferPKfS0_Pfi_param_1,
	.param .u64 .ptr .align 1 _Z19tiled_double_bufferPKfS0_Pfi_param_2,
	.param .u32 _Z19tiled_double_bufferPKfS0_Pfi_param_3
)
{
	.reg .pred 	%p<9>;
	.reg .b32 	%r<75>;
	.reg .b32 	%f<71>;
	.reg .b64 	%rd<17>;
	// demoted variable
	.shared .align 4 .b8 _ZZ19tiled_double_bufferPKfS0_PfiE2sA[2048];
	// demoted variable
	.shared .align 4 .b8 _ZZ19tiled_double_bufferPKfS0_PfiE2sB[2048];
	ld.param.u64 	%rd5, [_Z19tiled_double_bufferPKfS0_Pfi_param_0];
	ld.param.u64 	%rd6, [_Z19tiled_double_bufferPKfS0_Pfi_param_1];
	ld.param.u64 	%rd4, [_Z19tiled_double_bufferPKfS0_Pfi_param_2];
	ld.param.u32 	%r29, [_Z19tiled_double_bufferPKfS0_Pfi_param_3];
	cvta.to.global.u64 	%rd1, %rd6;
	cvta.to.global.u64 	%rd2, %rd5;
	mov.u32 	%r30, %ctaid.y;
	shl.b32 	%r31, %r30, 4;
	mov.u32 	%r70, %tid.y;
	add.s32 	%r2, %r31, %r70;
	mov.u32 	%r32, %ctaid.x;
	shl.b32 	%r3, %r32, 4;
	mov.u32 	%r68, %tid.x;
	add.s32 	%r5, %r3, %r68;
	add.s32 	%r33, %r29, 15;
	shr.s32 	%r34, %r33, 31;
	shr.u32 	%r35, %r34, 28;
	add.s32 	%r36, %r33, %r35;
	shr.s32 	%r6, %r36, 4;
	mov.f32 	%f65, 0f00000000;
	max.s32 	%r37, %r2, %r68;
	setp.ge.s32 	%p1, %r37, %r29;
	@%p1 bra 	$L__BB6_2;
	mad.lo.s32 	%r38, %r29, %r2, %r68;
	mul.wide.u32 	%rd7, %r38, 4;
	add.s64 	%rd8, %rd2, %rd7;
	ld.global.f32 	%f65, [%rd8];
$L__BB6_2:
	shl.b32 	%r39, %r70, 6;
	mov.u32 	%r40, _ZZ19tiled_double_bufferPKfS0_PfiE2sA;
	add.s32 	%r7, %r40, %r39;
	shl.b32 	%r41, %r68, 2;
	add.s32 	%r8, %r7, %r41;
	st.shared.f32 	[%r8], %f65;
	mov.f32 	%f66, 0f00000000;
	max.s32 	%r42, %r70, %r5;
	setp.ge.s32 	%p2, %r42, %r29;
	@%p2 bra 	$L__BB6_4;
	mad.lo.s32 	%r43, %r29, %r70, %r5;
	mul.wide.s32 	%rd9, %r43, 4;
	add.s64 	%rd10, %rd1, %rd9;
	ld.global.f32 	%f66, [%rd10];
$L__BB6_4:
	mov.u32 	%r45, _ZZ19tiled_double_bufferPKfS0_PfiE2sB;
	add.s32 	%r46, %r45, %r39;
	add.s32 	%r9, %r46, %r41;
	st.shared.f32 	[%r9], %f66;
	bar.sync 	0;
	setp.lt.s32 	%p3, %r29, 1;
	mov.f32 	%f70, 0f00000000;
	@%p3 bra 	$L__BB6_13;
	add.s32 	%r10, %r45, %r41;
	max.s32 	%r51, %r6, 1;
	neg.s32 	%r72, %r51;
	add.s32 	%r52, %r70, 16;
	mad.lo.s32 	%r53, %r29, %r52, %r68;
	add.s32 	%r71, %r53, %r3;
	shl.b32 	%r13, %r29, 4;
	mad.lo.s32 	%r54, %r29, %r2, %r68;
	add.s32 	%r69, %r54, 16;
	mov.f32 	%f70, 0f00000000;
	mov.b32 	%r73, 0;
	mov.u32 	%r74, %r73;
$L__BB6_6:
	mul.wide.s32 	%rd11, %r69, 4;
	add.s64 	%rd3, %rd2, %rd11;
	xor.b32  	%r22, %r74, 1;
	add.s32 	%r73, %r73, 1;
	setp.ge.s32 	%p4, %r73, %r6;
	@%p4 bra 	$L__BB6_12;
	add.s32 	%r55, %r68, 16;
	max.s32 	%r56, %r2, %r55;
	setp.ge.s32 	%p5, %r56, %r29;
	mov.f32 	%f68, 0f00000000;
	@%p5 bra 	$L__BB6_9;
	ld.global.f32 	%f68, [%rd3];
$L__BB6_9:
	shl.b32 	%r57, %r22, 10;
	add.s32 	%r58, %r8, %r57;
	st.shared.f32 	[%r58], %f68;
	add.s32 	%r59, %r70, 16;
	mov.f32 	%f69, 0f00000000;
	max.s32 	%r60, %r5, %r59;
	setp.ge.s32 	%p6, %r60, %r29;
	@%p6 bra 	$L__BB6_11;
	mul.wide.s32 	%rd12, %r71, 4;
	add.s64 	%rd13, %rd1, %rd12;
	ld.global.f32 	%f69, [%rd13];
$L__BB6_11:
	add.s32 	%r62, %r9, %r57;
	st.shared.f32 	[%r62], %f69;
$L__BB6_12:
	shl.b32 	%r63, %r74, 10;
	add.s32 	%r64, %r7, %r63;
	add.s32 	%r65, %r10, %r63;
	ld.shared.f32 	%f18, [%r64];
	ld.shared.f32 	%f19, [%r65];
	fma.rn.f32 	%f20, %f18, %f19, %f70;
	ld.shared.f32 	%f21, [%r64+4];
	ld.shared.f32 	%f22, [%r65+64];
	fma.rn.f32 	%f23, %f21, %f22, %f20;
	ld.shared.f32 	%f24, [%r64+8];
	ld.shared.f32 	%f25, [%r65+128];
	fma.rn.f32 	%f26, %f24, %f25, %f23;
	ld.shared.f32 	%f27, [%r64+12];
	ld.shared.f32 	%f28, [%r65+192];
	fma.rn.f32 	%f29, %f27, %f28, %f26;
	ld.shared.f32 	%f30, [%r64+16];
	ld.shared.f32 	%f31, [%r65+256];
	fma.rn.f32 	%f32, %f30, %f31, %f29;
	ld.shared.f32 	%f33, [%r64+20];
	ld.shared.f32 	%f34, [%r65+320];
	fma.rn.f32 	%f35, %f33, %f34, %f32;
	ld.shared.f32 	%f36, [%r64+24];
	ld.shared.f32 	%f37, [%r65+384];
	fma.rn.f32 	%f38, %f36, %f37, %f35;
	ld.shared.f32 	%f39, [%r64+28];
	ld.shared.f32 	%f40, [%r65+448];
	fma.rn.f32 	%f41, %f39, %f40, %f38;
	ld.shared.f32 	%f42, [%r64+32];
	ld.shared.f32 	%f43, [%r65+512];
	fma.rn.f32 	%f44, %f42, %f43, %f41;
	ld.shared.f32 	%f45, [%r64+36];
	ld.shared.f32 	%f46, [%r65+576];
	fma.rn.f32 	%f47, %f45, %f46, %f44;
	ld.shared.f32 	%f48, [%r64+40];
	ld.shared.f32 	%f49, [%r65+640];
	fma.rn.f32 	%f50, %f48, %f49, %f47;
	ld.shared.f32 	%f51, [%r64+44];
	ld.shared.f32 	%f52, [%r65+704];
	fma.rn.f32 	%f53, %f51, %f52, %f50;
	ld.shared.f32 	%f54, [%r64+48];
	ld.shared.f32 	%f55, [%r65+768];
	fma.rn.f32 	%f56, %f54, %f55, %f53;
	ld.shared.f32 	%f57, [%r64+52];
	ld.shared.f32 	%f58, [%r65+832];
	fma.rn.f32 	%f59, %f57, %f58, %f56;
	ld.shared.f32 	%f60, [%r64+56];
	ld.shared.f32 	%f61, [%r65+896];
	fma.rn.f32 	%f62, %f60, %f61, %f59;
	ld.shared.f32 	%f63, [%r64+60];
	ld.shared.f32 	%f64, [%r65+960];
	fma.rn.f32 	%f70, %f63, %f64, %f62;
	bar.sync 	0;
	add.s32 	%r72, %r72, 1;
	setp.ne.s32 	%p7, %r72, 0;
	add.s32 	%r71, %r71, %r13;
	add.s32 	%r70, %r70, 16;
	add.s32 	%r69, %r69, 16;
	add.s32 	%r68, %r68, 16;
	mov.u32 	%r74, %r22;
	@%p7 bra 	$L__BB6_6;
$L__BB6_13:
	max.s32 	%r66, %r2, %r5;
	setp.ge.s32 	%p8, %r66, %r29;
	@%p8 bra 	$L__BB6_15;
	mad.lo.s32 	%r67, %r29, %r2, %r5;
	cvta.to.global.u64 	%rd14, %rd4;
	mul.wide.s32 	%rd15, %r67, 4;
	add.s64 	%rd16, %rd14, %rd15;
	st.global.f32 	[%rd16], %f70;
$L__BB6_15:
	ret;

}


// ===== COMPILED SASS (sm_100) =====

	.target	sm_100

	.elftype	@"ET_EXEC"


//--------------------- .note.nv.tkinfo           --------------------------
	.section	.note.nv.tkinfo,"",@"SHT_NOTE"
	.sectionflags	@"SHF_NOTE_NV_TKINFO"
	.tkinfo
        /*0018*/ 	.word	0x00000002
        /*0030*/ 	.string	""
        /*0030*/ 	.string	"ptxas"
        /*0030*/ 	.string	"Cuda compilation tools, release 13.0, V13.0.88"
        /*0030*/ 	.string	"Build cuda_13.0.r13.0/compiler.36424714_0"
        /*0030*/ 	.string	"-arch sm_100 -m 64 "



//--------------------- .note.nv.cuinfo           --------------------------
	.section	.note.nv.cuinfo,"",@"SHT_NOTE"
	.sectionflags	@"SHF_NOTE_NV_CUINFO"
        /*0018*/ 	.short	0x0002
        /*001a*/ 	.short	0x0064
        /*001c*/ 	.short	0x0082
	.zero		2


//--------------------- .nv.info                  --------------------------
	.section	.nv.info,"",@"SHT_CUDA_INFO"
	.align	4


	//----- nvinfo : EIATTR_REGCOUNT
	.align		4
        /*0000*/ 	.byte	0x04, 0x2f
        /*0002*/ 	.short	(.L_1 - .L_0)
	.align		4
.L_0:
        /*0004*/ 	.word	index@(_Z20float_to_half_kernelPKfP6__halfi)
        /*0008*/ 	.word	0x0000000a


	//----- nvinfo : EIATTR_FRAME_SIZE
	.align		4
.L_1:
        /*000c*/ 	.byte	0x04, 0x11
        /*000e*/ 	.short	(.L_3 - .L_2)
	.align		4
.L_2:
        /*0010*/ 	.word	index@(_Z20float_to_half_kernelPKfP6__halfi)
        /*0014*/ 	.word	0x00000000


	//----- nvinfo : EIATTR_REGCOUNT
	.align		4
.L_3:
        /*0018*/ 	.byte	0x04, 0x2f
        /*001a*/ 	.short	(.L_5 - .L_4)
	.align		4
.L_4:
        /*001c*/ 	.word	index@(_Z20half_to_float_kernelPK6__halfPfi)
        /*0020*/ 	.word	0x0000000a


	//----- nvinfo : EIATTR_FRAME_SIZE
	.align		4
.L_5:
        /*0024*/ 	.byte	0x04, 0x11
        /*0026*/ 	.short	(.L_7 - .L_6)
	.align		4
.L_6:
        /*0028*/ 	.word	index@(_Z20half_to_float_kernelPK6__halfPfi)
        /*002c*/ 	.word	0x00000000


	//----- nvinfo : EIATTR_REGCOUNT
	.align		4
.L_7:
        /*0030*/ 	.byte	0x04, 0x2f
        /*0032*/ 	.short	(.L_9 - .L_8)
	.align		4
.L_8:
        /*0034*/ 	.word	index@(_Z14tiled_baselinePKfS0_Pfi)
        /*0038*/ 	.word	0x00000020


	//----- nvinfo : EIATTR_FRAME_SIZE
	.align		4
.L_9:
        /*003c*/ 	.byte	0x04, 0x11
        /*003e*/ 	.short	(.L_11 - .L_10)
	.align		4
.L_10:
        /*0040*/ 	.word	index@(_Z14tiled_baselinePKfS0_Pfi)
        /*0044*/ 	.word	0x00000000


	//----- nvinfo : EIATTR_REGCOUNT
	.align		4
.L_11:
        /*0048*/ 	.byte	0x04, 0x2f
        /*004a*/ 	.short	(.L_13 - .L_12)
	.align		4
.L_12:
        /*004c*/ 	.word	index@(_Z19tiled_launch_boundsPKfS0_Pfi)
        /*0050*/ 	.word	0x00000040


	//----- nvinfo : EIATTR_FRAME_SIZE
	.align		4
.L_13:
        /*0054*/ 	.byte	0x04, 0x11
        /*0056*/ 	.short	(.L_15 - .L_14)
	.align		4
.L_14:
        /*0058*/ 	.word	index@(_Z19tiled_launch_boundsPKfS0_Pfi)
        /*005c*/ 	.word	0x00000000


	//----- nvinfo : EIATTR_REGCOUNT
	.align		4
.L_15:
        /*0060*/ 	.byte	0x04, 0x2f
        /*0062*/ 	.short	(.L_17 - .L_16)
	.align		4
.L_16:
        /*0064*/ 	.word	index@(_Z13tiled_reg_1x2PKfS0_Pfi)
        /*0068*/ 	.word	0x00000020


	//----- nvinfo : EIATTR_FRAME_SIZE
	.align		4
.L_17:
        /*006c*/ 	.byte	0x04, 0x11
        /*006e*/ 	.short	(.L_19 - .L_18)
	.align		4
.L_18:
        /*0070*/ 	.word	index@(_Z13tiled_reg_1x2PKfS0_Pfi)
        /*0074*/ 	.word	0x00000000


	//----- nvinfo : EIATTR_REGCOUNT
	.align		4
.L_19:
        /*0078*/ 	.byte	0x04, 0x2f
        /*007a*/ 	.short	(.L_21 - .L_20)
	.align		4
.L_20:
        /*007c*/ 	.word	index@(_Z16tiled_vec4_loadsPKfS0_Pfi)
        /*0080*/ 	.word	0x00000020


	//----- nvinfo : EIATTR_FRAME_SIZE
	.align		4
.L_21:
        /*0084*/ 	.byte	0x04, 0x11
        /*0086*/ 	.short	(.L_23 - .L_22)
	.align		4
.L_22:
        /*0088*/ 	.word	index@(_Z16tiled_vec4_loadsPKfS0_Pfi)
        /*008c*/ 	.word	0x00000000


	//----- nvinfo : EIATTR_REGCOUNT
	.align		4
.L_23:
        /*0090*/ 	.byte	0x04, 0x2f
        /*0092*/ 	.short	(.L_25 - .L_24)
	.align		4
.L_24:
        /*0094*/ 	.word	index@(_Z19tiled_double_bufferPKfS0_Pfi)
        /*0098*/ 	.word	0x00000020


	//----- nvinfo : EIATTR_FRAME_SIZE
	.align		4
.L_25:
        /*009c*/ 	.byte	0x04, 0x11
        /*009e*/ 	.short	(.L_27 - .L_26)
	.align		4
.L_26:
        /*00a0*/ 	.word	index@(_Z19tiled_double_bufferPKfS0_Pfi)
        /*00a4*/ 	.word	0x00000000


	//----- nvinfo : EIATTR_MIN_STACK_SIZE
	.align		4
.L_27:
        /*00a8*/ 	.byte	0x04, 0x12
        /*00aa*/ 	.short	(.L_29 - .L_28)
	.align		4
.L_28:
        /*00ac*/ 	.word	index@(_Z19tiled_double_bufferPKfS0_Pfi)
        /*00b0*/ 	.word	0x00000000


	//----- nvinfo : EIATTR_MIN_STACK_SIZE
	.align		4
.L_29:
        /*00b4*/ 	.byte	0x04, 0x12
        /*00b6*/ 	.short	(.L_31 - .L_30)
	.align		4
.L_30:
        /*00b8*/ 	.word	index@(_Z16tiled_vec4_loadsPKfS0_Pfi)
        /*00bc*/ 	.word	0x00000000


	//----- nvinfo : EIATTR_MIN_STACK_SIZE
	.align		4
.L_31:
        /*00c0*/ 	.byte	0x04, 0x12
        /*00c2*/ 	.short	(.L_33 - .L_32)
	.align		4
.L_32:
        /*00c4*/ 	.word	index@(_Z13tiled_reg_1x2PKfS0_Pfi)
        /*00c8*/ 	.word	0x00000000


	//----- nvinfo : EIATTR_MIN_STACK_SIZE
	.align		4
.L_33:
        /*00cc*/ 	.byte	0x04, 0x12
        /*00ce*/ 	.short	(.L_35 - .L_34)
	.align		4
.L_34:
        /*00d0*/ 	.word	index@(_Z19tiled_launch_boundsPKfS0_Pfi)
        /*00d4*/ 	.word	0x00000000


	//----- nvinfo : EIATTR_MIN_STACK_SIZE
	.align		4
.L_35:
        /*00d8*/ 	.byte	0x04, 0x12
        /*00da*/ 	.short	(.L_37 - .L_36)
	.align		4
.L_36:
        /*00dc*/ 	.word	index@(_Z14tiled_baselinePKfS0_Pfi)
        /*00e0*/ 	.word	0x00000000


	//----- nvinfo : EIATTR_MIN_STACK_SIZE
	.align		4
.L_37:
        /*00e4*/ 	.byte	0x04, 0x12
        /*00e6*/ 	.short	(.L_39 - .L_38)
	.align		4
.L_38:
        /*00e8*/ 	.word	index@(_Z20half_to_float_kernelPK6__halfPfi)
        /*00ec*/ 	.word	0x00000000


	//----- nvinfo : EIATTR_MIN_STACK_SIZE
	.align		4
.L_39:
        /*00f0*/ 	.byte	0x04, 0x12
        /*00f2*/ 	.short	(.L_41 - .L_40)
	.align		4
.L_40:
        /*00f4*/ 	.word	index@(_Z20float_to_half_kernelPKfP6__halfi)
        /*00f8*/ 	.word	0x00000000
.L_41:


//--------------------- .nv.compat                --------------------------
	.section	.nv.compat,"",@"SHT_CUDA_COMPAT_INFO"
	.align	4
        /*0000*/ 	.byte	0x02, 0x09, 0x00, 0x00, 0x02, 0x02, 0x01, 0x00, 0x02, 0x05, 0x05, 0x00, 0x03, 0x07, 0x01, 0x01
        /*0010*/ 	.byte	0x02, 0x03, 0x00, 0x00, 0x02, 0x06, 0x01, 0x00, 0x04, 0x0b, 0x08, 0x00, 0x09, 0x00, 0x00, 0x00
        /*0020*/ 	.byte	0x00, 0x00, 0x00, 0x00


//--------------------- .nv.info._Z19tiled_double_bufferPKfS0_Pfi --------------------------
	.section	.nv.info._Z19tiled_double_bufferPKfS0_Pfi,"",@"SHT_CUDA_INFO"
	.sectionflags	@""
	.align	4


	//----- nvinfo : EIATTR_CUDA_API_VERSION
	.align		4
        /*0000*/ 	.byte	0x04, 0x37
        /*0002*/ 	.short	(.L_43 - .L_42)
.L_42:
        /*0004*/ 	.word	0x00000082


	//----- nvinfo : EIATTR_KPARAM_INFO
	.align		4
.L_43:
        /*0008*/ 	.byte	0x04, 0x17
        /*000a*/ 	.short	(.L_45 - .L_44)
.L_44:
        /*000c*/ 	.word	0x00000000
        /*0010*/ 	.short	0x0003
        /*0012*/ 	.short	0x0018
        /*0014*/ 	.byte	0x00, 0xf0, 0x11, 0x00


	//----- nvinfo : EIATTR_KPARAM_INFO
	.align		4
.L_45:
        /*0018*/ 	.byte	0x04, 0x17
        /*001a*/ 	.short	(.L_47 - .L_46)
.L_46:
        /*001c*/ 	.word	0x00000000
        /*0020*/ 	.short	0x0002
        /*0022*/ 	.short	0x0010
        /*0024*/ 	.byte	0x00, 0xf5, 0x21, 0x00


	//----- nvinfo : EIATTR_KPARAM_INFO
	.align		4
.L_47:
        /*0028*/ 	.byte	0x04, 0x17
        /*002a*/ 	.short	(.L_49 - .L_48)
.L_48:
        /*002c*/ 	.word	0x00000000
        /*0030*/ 	.short	0x0001
        /*0032*/ 	.short	0x0008
        /*0034*/ 	.byte	0x00, 0xf5, 0x21, 0x00


	//----- nvinfo : EIATTR_KPARAM_INFO
	.align		4
.L_49:
        /*0038*/ 	.byte	0x04, 0x17
        /*003a*/ 	.short	(.L_51 - .L_50)
.L_50:
        /*003c*/ 	.word	0x00000000
        /*0040*/ 	.short	0x0000
        /*0042*/ 	.short	0x0000
        /*0044*/ 	.byte	0x00, 0xf5, 0x21, 0x00


	//----- nvinfo : EIATTR_SPARSE_MMA_MASK
	.align		4
.L_51:
        /*0048*/ 	.byte	0x03, 0x50
        /*004a*/ 	.short	0x0000


	//----- nvinfo : EIATTR_MAXREG_COUNT
	.align		4
        /*004c*/ 	.byte	0x03, 0x1b
        /*004e*/ 	.short	0x00ff


	//----- nvinfo : EIATTR_NUM_BARRIERS
	.align		4
        /*0050*/ 	.byte	0x02, 0x4c
        /*0052*/ 	.byte	0x01
	.zero		1


	//----- nvinfo : EIATTR_MERCURY_ISA_VERSION
	.align		4
        /*0054*/ 	.byte	0x03, 0x5f
        /*0056*/ 	.short	0x0101


	//----- nvinfo : EIATTR_VRC_CTA_INIT_COUNT
	.align		4
        /*0058*/ 	.byte	0x02, 0x4a
	.zero		1
	.zero		1


	//----- nvinfo : EIATTR_EXIT_INSTR_OFFSETS
	.align		4
        /*005c*/ 	.byte	0x04, 0x1c
        /*005e*/ 	.short	(.L_53 - .L_52)


	//   ....[0]....
.L_52:
        /*0060*/ 	.word	0x000007c0


	//   ....[1]....
        /*0064*/ 	.word	0x00000810


	//----- nvinfo : EIATTR_CBANK_PARAM_SIZE
	.align		4
.L_53:
        /*0068*/ 	.byte	0x03, 0x19
        /*006a*/ 	.short	0x001c


	//----- nvinfo : EIATTR_PARAM_CBANK
	.align		4
        /*006c*/ 	.byte	0x04, 0x0a
        /*006e*/ 	.short	(.L_55 - .L_54)
	.align		4
.L_54:
        /*0070*/ 	.word	index@(.nv.constant0._Z19tiled_double_bufferPKfS0_Pfi)
        /*0074*/ 	.short	0x0380
        /*0076*/ 	.short	0x001c


	//----- nvinfo : EIATTR_SW_WAR
	.align		4
.L_55:
        /*0078*/ 	.byte	0x04, 0x36
        /*007a*/ 	.short	(.L_57 - .L_56)
.L_56:
        /*007c*/ 	.word	0x00000008
.L_57:


//--------------------- .nv.info._Z16tiled_vec4_loadsPKfS0_Pfi --------------------------
	.section	.nv.info._Z16tiled_vec4_loadsPKfS0_Pfi,"",@"SHT_CUDA_INFO"
	.sectionflags	@""
	.align	4


	//----- nvinfo : EIATTR_CUDA_API_VERSION
	.align		4
        /*0000*/ 	.byte	0x04, 0x37
        /*0002*/ 	.short	(.L_59 - .L_58)
.L_58:
        /*0004*/ 	.word	0x00000082


	//----- nvinfo : EIATTR_KPARAM_INFO
	.align		4
.L_59:
        /*0008*/ 	.byte	0x04, 0x17
        /*000a*/ 	.short	(.L_61 - .L_60)
.L_60:
        /*000c*/ 	.word	0x00000000
        /*0010*/ 	.short	0x0003
        /*0012*/ 	.short	0x0018
        /*0014*/ 	.byte	0x00, 0xf0, 0x11, 0x00


	//----- nvinfo : EIATTR_KPARAM_INFO
	.align		4
.L_61:
        /*0018*/ 	.byte	0x04, 0x17
        /*001a*/ 	.short	(.L_63 - .L_62)
.L_62:
        /*001c*/ 	.word	0x00000000
        /*0020*/ 	.short	0x0002
        /*0022*/ 	.short	0x0010
        /*0024*/ 	.byte	0x00, 0xf5, 0x21, 0x00


	//----- nvinfo : EIATTR_KPARAM_INFO
	.align		4
.L_63:
        /*0028*/ 	.byte	0x04, 0x17
        /*002a*/ 	.short	(.L_65 - .L_64)
.L_64:
        /*002c*/ 	.word	0x00000000
        /*0030*/ 	.short	0x0001
        /*0032*/ 	.short	0x0008
        /*0034*/ 	.byte	0x00, 0xf5, 0x21, 0x00


	//----- nvinfo : EIATTR_KPARAM_INFO
	.align		4
.L_65:
        /*0038*/ 	.byte	0x04, 0x17
        /*003a*/ 	.short	(.L_67 - .L_66)
.L_66:
        /*003c*/ 	.word	0x00000000
        /*0040*/ 	.short	0x0000
        /*0042*/ 	.short	0x0000
        /*0044*/ 	.byte	0x00, 0xf5, 0x21, 0x00


	//----- nvinfo : EIATTR_SPARSE_MMA_MASK
	.align		4
.L_67:
        /*0048*/ 	.byte	0x03, 0x50
        /*004a*/ 	.short	0x0000


	//----- nvinfo : EIATTR_MAXREG_COUNT
	.align		4
        /*004c*/ 	.byte	0x03, 0x1b
        /*004e*/ 	.short	0x00ff


	//----- nvinfo : EIATTR_NUM_BARRIERS
	.align		4
        /*0050*/ 	.byte	0x02, 0x4c
        /*0052*/ 	.byte	0x01
	.zero		1


	//----- nvinfo : EIATTR_MERCURY_ISA_VERSION
	.align		4
        /*0054*/ 	.byte	0x03, 0x5f
        /*0056*/ 	.short	0x0101


	//----- nvinfo : EIATTR_VRC_CTA_INIT_COUNT
	.align		4
        /*0058*/ 	.byte	0x02, 0x4a
	.zero		1
	.zero		1


	//----- nvinfo : EIATTR_EXIT_INSTR_OFFSETS
	.align		4
        /*005c*/ 	.byte	0x04, 0x1c
        /*005e*/ 	.short	(.L_69 - .L_68)


	//   ....[0]....
.L_68:
        /*0060*/ 	.word	0x00000580


	//   ....[1]....
        /*0064*/ 	.word	0x000005d0


	//----- nvinfo : EIATTR_CBANK_PARAM_SIZE
	.align		4
.L_69:
        /*0068*/ 	.byte	0x03, 0x19
        /*006a*/ 	.short	0x001c


	//----- nvinfo : EIATTR_PARAM_CBANK
	.align		4
        /*006c*/ 	.byte	0x04, 0x0a
        /*006e*/ 	.short	(.L_71 - .L_70)
	.align		4
.L_70:
        /*0070*/ 	.word	index@(.nv.constant0._Z16tiled_vec4_loadsPKfS0_Pfi)
        /*0074*/ 	.short	0x0380
        /*0076*/ 	.short	0x001c


	//----- nvinfo : EIATTR_SW_WAR
	.align		4
.L_71:
        /*0078*/ 	.byte	0x04, 0x36
        /*007a*/ 	.short	(.L_73 - .L_72)
.L_72:
        /*007c*/ 	.word	0x00000008
.L_73:


//--------------------- .nv.info._Z13tiled_reg_1x2PKfS0_Pfi --------------------------
	.section	.nv.info._Z13tiled_reg_1x2PKfS0_Pfi,"",@"SHT_CUDA_INFO"
	.sectionflags	@""
	.align	4


	//----- nvinfo : EIATTR_CUDA_API_VERSION
	.align		4
        /*0000*/ 	.byte	0x04, 0x37
        /*0002*/ 	.short	(.L_75 - .L_74)
.L_74:
        /*0004*/ 	.word	0x00000082


	//----- nvinfo : EIATTR_KPARAM_INFO
	.align		4
.L_75:
        /*0008*/ 	.byte	0x04, 0x17
        /*000a*/ 	.short	(.L_77 - .L_76)
.L_76:
        /*000c*/ 	.word	0x00000000
        /*0010*/ 	.short	0x0003
        /*0012*/ 	.short	0x0018
        /*0014*/ 	.byte	0x00, 0xf0, 0x11, 0x00


	//----- nvinfo : EIATTR_KPARAM_INFO
	.align		4
.L_77:
        /*0018*/ 	.byte	0x04, 0x17
        /*001a*/ 	.short	(.L_79 - .L_78)
.L_78:
        /*001c*/ 	.word	0x00000000
        /*0020*/ 	.short	0x0002
        /*0022*/ 	.short	0x0010
        /*0024*/ 	.byte	0x00, 0xf5, 0x21, 0x00


	//----- nvinfo : EIATTR_KPARAM_INFO
	.align		4
.L_79:
        /*0028*/ 	.byte	0x04, 0x17
        /*002a*/ 	.short	(.L_81 - .L_80)
.L_80:
        /*002c*/ 	.word	0x00000000
        /*0030*/ 	.short	0x0001
        /*0032*/ 	.short	0x0008
        /*0034*/ 	.byte	0x00, 0xf5, 0x21, 0x00


	//----- nvinfo : EIATTR_KPARAM_INFO
	.align		4
.L_81:
        /*0038*/ 	.byte	0x04, 0x17
        /*003a*/ 	.short	(.L_83 - .L_82)
.L_82:
        /*003c*/ 	.word	0x00000000
        /*0040*/ 	.short	0x0000
        /*0042*/ 	.short	0x0000
        /*0044*/ 	.byte	0x00, 0xf5, 0x21, 0x00


	//----- nvinfo : EIATTR_SPARSE_MMA_MASK
	.align		4
.L_83:
        /*0048*/ 	.byte	0x03, 0x50
        /*004a*/ 	.short	0x0000


	//----- nvinfo : EIATTR_MAXREG_COUNT
	.align		4
        /*004c*/ 	.byte	0x03, 0x1b
        /*004e*/ 	.short	0x00ff


	//----- nvinfo : EIATTR_NUM_BARRIERS
	.align		4
        /*0050*/ 	.byte	0x02, 0x4c
        /*0052*/ 	.byte	0x01
	.zero		1


	//----- nvinfo : EIATTR_MERCURY_ISA_VERSION
	.align		4
        /*0054*/ 	.byte	0x03, 0x5f
        /*0056*/ 	.short	0x0101


	//----- nvinfo : EIATTR_VRC_CTA_INIT_COUNT
	.align		4
        /*0058*/ 	.byte	0x02, 0x4a
	.zero		1
	.zero		1


	//----- nvinfo : EIATTR_EXIT_INSTR_OFFSETS
	.align		4
        /*005c*/ 	.byte	0x04, 0x1c
        /*005e*/ 	.short	(.L_85 - .L_84)


	//   ....[0]....
.L_84:
        /*0060*/ 	.word	0x00000920


	//   ....[1]....
        /*0064*/ 	.word	0x000009b0


	//----- nvinfo : EIATTR_CBANK_PARAM_SIZE
	.align		4
.L_85:
        /*0068*/ 	.byte	0x03, 0x19
        /*006a*/ 	.short	0x001c


	//----- nvinfo : EIATTR_PARAM_CBANK
	.align		4
        /*006c*/ 	.byte	0x04, 0x0a
        /*006e*/ 	.short	(.L_87 - .L_86)
	.align		4
.L_86:
        /*0070*/ 	.word	index@(.nv.constant0._Z13tiled_reg_1x2PKfS0_Pfi)
        /*0074*/ 	.short	0x0380
        /*0076*/ 	.short	0x001c


	//----- nvinfo : EIATTR_SW_WAR
	.align		4
.L_87:
        /*0078*/ 	.byte	0x04, 0x36
        /*007a*/ 	.short	(.L_89 - .L_88)
.L_88:
        /*007c*/ 	.word	0x00000008
.L_89:


//--------------------- .nv.info._Z19tiled_launch_boundsPKfS0_Pfi --------------------------
	.section	.nv.info._Z19tiled_launch_boundsPKfS0_Pfi,"",@"SHT_CUDA_INFO"
	.sectionflags	@""
	.align	4


	//----- nvinfo : EIATTR_CUDA_API_VERSION
	.align		4
        /*0000*/ 	.byte	0x04, 0x37
        /*0002*/ 	.short	(.L_91 - .L_90)
.L_90:
        /*0004*/ 	.word	0x00000082


	//----- nvinfo : EIATTR_KPARAM_INFO
	.align		4
.L_91:
        /*0008*/ 	.byte	0x04, 0x17
        /*000a*/ 	.short	(.L_93 - .L_92)
.L_92:
        /*000c*/ 	.word	0x00000000
        /*0010*/ 	.short	0x0003
        /*0012*/ 	.short	0x0018
        /*0014*/ 	.byte	0x00, 0xf0, 0x11, 0x00


	//----- nvinfo : EIATTR_KPARAM_INFO
	.align		4
.L_93:
        /*0018*/ 	.byte	0x04, 0x17
        /*001a*/ 	.short	(.L_95 - .L_94)
.L_94:
        /*001c*/ 	.word	0x00000000
        /*0020*/ 	.short	0x0002
        /*0022*/ 	.short	0x0010
        /*0024*/ 	.byte	0x00, 0xf5, 0x21, 0x00


	//----- nvinfo : EIATTR_KPARAM_INFO
	.align		4
.L_95:
        /*0028*/ 	.byte	0x04, 0x17
        /*002a*/ 	.short	(.L_97 - .L_96)
.L_96:
        /*002c*/ 	.word	0x00000000
        /*0030*/ 	.short	0x0001
        /*0032*/ 	.short	0x0008
        /*0034*/ 	.byte	0x00, 0xf5, 0x21, 0x00


	//----- nvinfo : EIATTR_KPARAM_INFO
	.align		4
.L_97:
        /*0038*/ 	.byte	0x04, 0x17
        /*003a*/ 	.short	(.L_99 - .L_98)
.L_98:
        /*003c*/ 	.word	0x00000000
        /*0040*/ 	.short	0x0000
        /*0042*/ 	.short	0x0000
        /*0044*/ 	.byte	0x00, 0xf5, 0x21, 0x00


	//----- nvinfo : EIATTR_SPARSE_MMA_MASK
	.align		4
.L_99:
        /*0048*/ 	.byte	0x03, 0x50
        /*004a*/ 	.short	0x0000


	//----- nvinfo : EIATTR_MAXREG_COUNT
	.align		4
        /*004c*/ 	.byte	0x03, 0x1b
        /*004e*/ 	.short	0x0040


	//----- nvinfo : EIATTR_NUM_BARRIERS
	.align		4
        /*0050*/ 	.byte	0x02, 0x4c
        /*0052*/ 	.byte	0x01
	.zero		1


	//----- nvinfo : EIATTR_MERCURY_ISA_VERSION
	.align		4
        /*0054*/ 	.byte	0x03, 0x5f
        /*0056*/ 	.short	0x0101


	//----- nvinfo : EIATTR_VRC_CTA_INIT_COUNT
	.align		4
        /*0058*/ 	.byte	0x02, 0x4a
	.zero		1
	.zero		1


	//----- nvinfo : EIATTR_EXIT_INSTR_OFFSETS
	.align		4
        /*005c*/ 	.byte	0x04, 0x1c
        /*005e*/ 	.short	(.L_101 - .L_100)


	//   ....[0]....
.L_100:
        /*0060*/ 	.word	0x00000d50


	//   ....[1]....
        /*0064*/ 	.word	0x00000da0


	//----- nvinfo : EIATTR_MAX_THREADS
	.align		4
.L_101:
        /*0068*/ 	.byte	0x04, 0x05
        /*006a*/ 	.short	(.L_103 - .L_102)
.L_102:
        /*006c*/ 	.word	0x00000100
        /*0070*/ 	.word	0x00000001
        /*0074*/ 	.word	0x00000001


	//----- nvinfo : EIATTR_CBANK_PARAM_SIZE
	.align		4
.L_103:
        /*0078*/ 	.byte	0x03, 0x19
        /*007a*/ 	.short	0x001c


	//----- nvinfo : EIATTR_PARAM_CBANK
	.align		4
        /*007c*/ 	.byte	0x04, 0x0a
        /*007e*/ 	.short	(.L_105 - .L_104)
	.align		4
.L_104:
        /*0080*/ 	.word	index@(.nv.constant0._Z19tiled_launch_boundsPKfS0_Pfi)
        /*0084*/ 	.short	0x0380
        /*0086*/ 	.short	0x001c


	//----- nvinfo : EIATTR_SW_WAR
	.align		4
.L_105:
        /*0088*/ 	.byte	0x04, 0x36
        /*008a*/ 	.short	(.L_107 - .L_106)
.L_106:
        /*008c*/ 	.word	0x00000008
.L_107:


//--------------------- .nv.info._Z14tiled_baselinePKfS0_Pfi --------------------------
	.section	.nv.info._Z14tiled_baselinePKfS0_Pfi,"",@"SHT_CUDA_INFO"
	.sectionflags	@""
	.align	4


	//----- nvinfo : EIATTR_CUDA_API_VERSION
	.align		4
        /*0000*/ 	.byte	0x04, 0x37
        /*0002*/ 	.short	(.L_109 - .L_108)
.L_108:
        /*0004*/ 	.word	0x00000082


	//----- nvinfo : EIATTR_KPARAM_INFO
	.align		4
.L_109:
        /*0008*/ 	.byte	0x04, 0x17
        /*000a*/ 	.short	(.L_111 - .L_110)
.L_110:
        /*000c*/ 	.word	0x00000000
        /*0010*/ 	.short	0x0003
        /*0012*/ 	.short	0x0018
        /*0014*/ 	.byte	0x00, 0xf0, 0x11, 0x00


	//----- nvinfo : EIATTR_KPARAM_INFO
	.align		4
.L_111:
        /*0018*/ 	.byte	0x04, 0x17
        /*001a*/ 	.short	(.L_113 - .L_112)
.L_112:
        /*001c*/ 	.word	0x00000000
        /*0020*/ 	.short	0x0002
        /*0022*/ 	.short	0x0010
        /*0024*/ 	.byte	0x00, 0xf5, 0x21, 0x00


	//----- nvinfo : EIATTR_KPARAM_INFO
	.align		4
.L_113:
        /*0028*/ 	.byte	0x04, 0x17
        /*002a*/ 	.short	(.L_115 - .L_114)
.L_114:
        /*002c*/ 	.word	0x00000000
        /*0030*/ 	.short	0x0001
        /*0032*/ 	.short	0x0008
        /*0034*/ 	.byte	0x00, 0xf5, 0x21, 0x00


	//----- nvinfo : EIATTR_KPARAM_INFO
	.align		4
.L_115:
        /*0038*/ 	.byte	0x04, 0x17
        /*003a*/ 	.short	(.L_117 - .L_116)
.L_116:
        /*003c*/ 	.word	0x00000000
        /*0040*/ 	.short	0x0000
        /*0042*/ 	.short	0x0000
        /*0044*/ 	.byte	0x00, 0xf5, 0x21, 0x00


	//----- nvinfo : EIATTR_SPARSE_MMA_MASK
	.align		4
.L_117:
        /*0048*/ 	.byte	0x03, 0x50
        /*004a*/ 	.short	0x0000


	//----- nvinfo : EIATTR_MAXREG_COUNT
	.align		4
        /*004c*/ 	.byte	0x03, 0x1b
        /*004e*/ 	.short	0x00ff


	//----- nvinfo : EIATTR_NUM_BARRIERS
	.align		4
        /*0050*/ 	.byte	0x02, 0x4c
        /*0052*/ 	.byte	0x01
	.zero		1


	//----- nvinfo : EIATTR_MERCURY_ISA_VERSION
	.align		4
        /*0054*/ 	.byte	0x03, 0x5f
        /*0056*/ 	.short	0x0101


	//----- nvinfo : EIATTR_VRC_CTA_INIT_COUNT
	.align		4
        /*0058*/ 	.byte	0x02, 0x4a
	.zero		1
	.zero		1


	//----- nvinfo : EIATTR_EXIT_INSTR_OFFSETS
	.align		4
        /*005c*/ 	.byte	0x04, 0x1c
        /*005e*/ 	.short	(.L_119 - .L_118)


	//   ....[0]....
.L_118:
        /*0060*/ 	.word	0x00000d30


	//   ....[1]....
        /*0064*/ 	.word	0x00000d80


	//----- nvinfo : EIATTR_CBANK_PARAM_SIZE
	.align		4
.L_119:
        /*0068*/ 	.byte	0x03, 0x19
        /*006a*/ 	.short	0x001c


	//----- nvinfo : EIATTR_PARAM_CBANK
	.align		4
        /*006c*/ 	.byte	0x04, 0x0a
        /*006e*/ 	.short	(.L_121 - .L_120)
	.align		4
.L_120:
        /*0070*/ 	.word	index@(.nv.constant0._Z14tiled_baselinePKfS0_Pfi)
        /*0074*/ 	.short	0x0380
        /*0076*/ 	.short	0x001c


	//----- nvinfo : EIATTR_SW_WAR
	.align		4
.L_121:
        /*0078*/ 	.byte	0x04, 0x36
        /*007a*/ 	.short	(.L_123 - .L_122)
.L_122:
        /*007c*/ 	.word	0x00000008
.L_123:


//--------------------- .nv.info._Z20half_to_float_kernelPK6__halfPfi --------------------------
	.section	.nv.info._Z20half_to_float_kernelPK6__halfPfi,"",@"SHT_CUDA_INFO"
	.sectionflags	@""
	.align	4


	//----- nvinfo : EIATTR_CUDA_API_VERSION
	.align		4
        /*0000*/ 	.byte	0x04, 0x37
        /*0002*/ 	.short	(.L_125 - .L_124)
.L_124:
        /*0004*/ 	.word	0x00000082


	//----- nvinfo : EIATTR_KPARAM_INFO
	.align		4
.L_125:
        /*0008*/ 	.byte	0x04, 0x17
        /*000a*/ 	.short	(.L_127 - .L_126)
.L_126:
        /*000c*/ 	.word	0x00000000
        /*0010*/ 	.short	0x0002
        /*0012*/ 	.short	0x0010
        /*0014*/ 	.byte	0x00, 0xf0, 0x11, 0x00


	//----- nvinfo : EIATTR_KPARAM_INFO
	.align		4
.L_127:
        /*0018*/ 	.byte	0x04, 0x17
        /*001a*/ 	.short	(.L_129 - .L_128)
.L_128:
        /*001c*/ 	.word	0x00000000
        /*0020*/ 	.short	0x0001
        /*0022*/ 	.short	0x0008
        /*0024*/ 	.byte	0x00, 0xf5, 0x21, 0x00


	//----- nvinfo : EIATTR_KPARAM_INFO
	.align		4
.L_129:
        /*0028*/ 	.byte	0x04, 0x17
        /*002a*/ 	.short	(.L_131 - .L_130)
.L_130:
        /*002c*/ 	.word	0x00000000
        /*0030*/ 	.short	0x0000
        /*0032*/ 	.short	0x0000
        /*0034*/ 	.byte	0x00, 0xf5, 0x21, 0x00


	//----- nvinfo : EIATTR_SPARSE_MMA_MASK
	.align		4
.L_131:
        /*0038*/ 	.byte	0x03, 0x50
        /*003a*/ 	.short	0x0000


	//----- nvinfo : EIATTR_MAXREG_COUNT
	.align		4
        /*003c*/ 	.byte	0x03, 0x1b
        /*003e*/ 	.short	0x00ff


	//----- nvinfo : EIATTR_MERCURY_ISA_VERSION
	.align		4
        /*0040*/ 	.byte	0x03, 0x5f
        /*0042*/ 	.short	0x0101


	//----- nvinfo : EIATTR_VRC_CTA_INIT_COUNT
	.align		4
        /*0044*/ 	.byte	0x02, 0x4a
	.zero		1
	.zero		1


	//----- nvinfo : EIATTR_EXIT_INSTR_OFFSETS
	.align		4
        /*0048*/ 	.byte	0x04, 0x1c
        /*004a*/ 	.short	(.L_133 - .L_132)


	//   ....[0]....
.L_132:
        /*004c*/ 	.word	0x00000070


	//   ....[1]....
        /*0050*/ 	.word	0x00000100


	//----- nvinfo : EIATTR_CBANK_PARAM_SIZE
	.align		4
.L_133:
        /*0054*/ 	.byte	0x03, 0x19
        /*0056*/ 	.short	0x0014


	//----- nvinfo : EIATTR_PARAM_CBANK
	.align		4
        /*0058*/ 	.byte	0x04, 0x0a
        /*005a*/ 	.short	(.L_135 - .L_134)
	.align		4
.L_134:
        /*005c*/ 	.word	index@(.nv.constant0._Z20half_to_float_kernelPK6__halfPfi)
        /*0060*/ 	.short	0x0380
        /*0062*/ 	.short	0x0014


	//----- nvinfo : EIATTR_SW_WAR
	.align		4
.L_135:
        /*0064*/ 	.byte	0x04, 0x36
        /*0066*/ 	.short	(.L_137 - .L_136)
.L_136:
        /*0068*/ 	.word	0x00000008
.L_137:


//--------------------- .nv.info._Z20float_to_half_kernelPKfP6__halfi --------------------------
	.section	.nv.info._Z20float_to_half_kernelPKfP6__halfi,"",@"SHT_CUDA_INFO"
	.sectionflags	@""
	.align	4


	//----- nvinfo : EIATTR_CUDA_API_VERSION
	.align		4
        /*0000*/ 	.byte	0x04, 0x37
        /*0002*/ 	.short	(.L_139 - .L_138)
.L_138:
        /*0004*/ 	.word	0x00000082


	//----- nvinfo : EIATTR_KPARAM_INFO
	.align		4
.L_139:
        /*0008*/ 	.byte	0x04, 0x17
        /*000a*/ 	.short	(.L_141 - .L_140)
.L_140:
        /*000c*/ 	.word	0x00000000
        /*0010*/ 	.short	0x0002
        /*0012*/ 	.short	0x0010
        /*0014*/ 	.byte	0x00, 0xf0, 0x11, 0x00


	//----- nvinfo : EIATTR_KPARAM_INFO
	.align		4
.L_141:
        /*0018*/ 	.byte	0x04, 0x17
        /*001a*/ 	.short	(.L_143 - .L_142)
.L_142:
        /*001c*/ 	.word	0x00000000
        /*0020*/ 	.short	0x0001
        /*0022*/ 	.short	0x0008
        /*0024*/ 	.byte	0x00, 0xf5, 0x21, 0x00


	//----- nvinfo : EIATTR_KPARAM_INFO
	.align		4
.L_143:
        /*0028*/ 	.byte	0x04, 0x17
        /*002a*/ 	.short	(.L_145 - .L_144)
.L_144:
        /*002c*/ 	.word	0x00000000
        /*0030*/ 	.short	0x0000
        /*0032*/ 	.short	0x0000
        /*0034*/ 	.byte	0x00, 0xf5, 0x21, 0x00


	//----- nvinfo : EIATTR_SPARSE_MMA_MASK
	.align		4
.L_145:
        /*0038*/ 	.byte	0x03, 0x50
        /*003a*/ 	.short	0x0000


	//----- nvinfo : EIATTR_MAXREG_COUNT
	.align		4
        /*003c*/ 	.byte	0x03, 0x1b
        /*003e*/ 	.short	0x00ff


	//----- nvinfo : EIATTR_MERCURY_ISA_VERSION
	.align		4
        /*0040*/ 	.byte	0x03, 0x5f
        /*0042*/ 	.short	0x0101


	//----- nvinfo : EIATTR_VRC_CTA_INIT_COUNT
	.align		4
        /*0044*/ 	.byte	0x02, 0x4a
	.zero		1
	.zero		1


	//----- nvinfo : EIATTR_EXIT_INSTR_OFFSETS
	.align		4
        /*0048*/ 	.byte	0x04, 0x1c
        /*004a*/ 	.short	(.L_147 - .L_146)


	//   ....[0]....
.L_146:
        /*004c*/ 	.word	0x00000070


	//   ....[1]....
        /*0050*/ 	.word	0x00000100


	//----- nvinfo : EIATTR_CBANK_PARAM_SIZE
	.align		4
.L_147:
        /*0054*/ 	.byte	0x03, 0x19
        /*0056*/ 	.short	0x0014


	//----- nvinfo : EIATTR_PARAM_CBANK
	.align		4
        /*0058*/ 	.byte	0x04, 0x0a
        /*005a*/ 	.short	(.L_149 - .L_148)
	.align		4
.L_148:
        /*005c*/ 	.word	index@(.nv.constant0._Z20float_to_half_kernelPKfP6__halfi)
        /*0060*/ 	.short	0x0380
        /*0062*/ 	.short	0x0014


	//----- nvinfo : EIATTR_SW_WAR
	.align		4
.L_149:
        /*0064*/ 	.byte	0x04, 0x36
        /*0066*/ 	.short	(.L_151 - .L_150)
.L_150:
        /*0068*/ 	.word	0x00000008
.L_151:


//--------------------- .nv.callgraph             --------------------------
	.section	.nv.callgraph,"",@"SHT_CUDA_CALLGRAPH"
	.align	4
	.sectionentsize	8
	.align		4
        /*0000*/ 	.word	0x00000000
	.align		4
        /*0004*/ 	.word	0xffffffff
	.align		4
        /*0008*/ 	.word	0x00000000
	.align		4
        /*000c*/ 	.word	0xfffffffe
	.align		4
        /*0010*/ 	.word	0x00000000
	.align		4
        /*0014*/ 	.word	0xfffffffd
	.align		4
        /*0018*/ 	.word	0x00000000
	.align		4
        /*001c*/ 	.word	0xfffffffc


//--------------------- .text._Z19tiled_double_bufferPKfS0_Pfi --------------------------
	.section	.text._Z19tiled_double_bufferPKfS0_Pfi,"ax",@progbits
	.align	128
        .global         _Z19tiled_double_bufferPKfS0_Pfi
        .type           _Z19tiled_double_bufferPKfS0_Pfi,@function
        .size           _Z19tiled_double_bufferPKfS0_Pfi,(.L_x_20 - _Z19tiled_double_bufferPKfS0_Pfi)
        .other          _Z19tiled_double_bufferPKfS0_Pfi,@"STO_CUDA_ENTRY STV_DEFAULT"
_Z19tiled_double_bufferPKfS0_Pfi:
.text._Z19tiled_double_bufferPKfS0_Pfi:
[----:B------:R-:W-:Y:S01]  /*0000*/  LDC R1, c[0x0][0x37c] ;  /* 0x0000df00ff017b82 */ /* 0x000fe20000000800 */
[----:B------:R-:W0:Y:S01]  /*0010*/  S2R R25, SR_CTAID.Y ;  /* 0x0000000000197919 */ /* 0x000e220000002600 */
[----:B------:R-:W1:Y:S01]  /*0020*/  LDCU UR4, c[0x0][0x398] ;  /* 0x00007300ff0477ac */ /* 0x000e620008000800 */
[----:B------:R-:W-:Y:S01]  /*0030*/  CS2R R12, SRZ ;  /* 0x00000000000c7805 */ /* 0x000fe2000001ff00 */
[----:B------:R-:W0:Y:S01]  /*0040*/  S2R R2, SR_TID.Y ;  /* 0x0000000000027919 */ /* 0x000e220000002200 */
[----:B------:R-:W2:Y:S01]  /*0050*/  LDCU.64 UR8, c[0x0][0x358] ;  /* 0x00006b00ff0877ac */ /* 0x000ea20008000a00 */
[----:B------:R-:W3:Y:S01]  /*0060*/  S2R R0, SR_TID.X ;  /* 0x0000000000007919 */ /* 0x000ee20000002100 */
[----:B------:R-:W4:Y:S01]  /*0070*/  S2R R9, SR_CTAID.X ;  /* 0x0000000000097919 */ /* 0x000f220000002500 */
[----:B-1----:R-:W-:Y:S02]  /*0080*/  MOV R8, UR4 ;  /* 0x0000000400087c02 */ /* 0x002fe40008000f00 */
[----:B0-----:R-:W-:-:S04]  /*0090*/  LEA R25, R25, R2, 0x4 ;  /* 0x0000000219197211 */ /* 0x001fc800078e20ff */
[----:B---3--:R-:W-:Y:S01]  /*00a0*/  VIMNMX R3, PT, PT, R25, R0, !PT ;  /* 0x0000000019037248 */ /* 0x008fe20007fe0100 */
[----:B----4-:R-:W-:-:S03]  /*00b0*/  IMAD R23, R9, 0x10, R0 ;  /* 0x0000001009177824 */ /* 0x010fc600078e0200 */
[----:B------:R-:W-:Y:S02]  /*00c0*/  ISETP.GE.AND P0, PT, R3, R8, PT ;  /* 0x000000080300720c */ /* 0x000fe40003f06270 */
[----:B------:R-:W-:-:S04]  /*00d0*/  VIMNMX R5, PT, PT, R23, R2, !PT ;  /* 0x0000000217057248 */ /* 0x000fc80007fe0100 */
[----:B------:R-:W-:-:S07]  /*00e0*/  ISETP.GE.AND P1, PT, R5, R8, PT ;  /* 0x000000080500720c */ /* 0x000fce0003f26270 */
[----:B------:R-:W0:Y:S01]  /*00f0*/  @!P0 LDC.64 R6, c[0x0][0x380] ;  /* 0x0000e000ff068b82 */ /* 0x000e220000000a00 */
[----:B------:R-:W-:-:S07]  /*0100*/  @!P0 IMAD R3, R25, R8, R0 ;  /* 0x0000000819038224 */ /* 0x000fce00078e0200 */
[----:B------:R-:W1:Y:S01]  /*0110*/  @!P1 LDC.64 R10, c[0x0][0x388] ;  /* 0x0000e200ff0a9b82 */ /* 0x000e620000000a00 */
[----:B------:R-:W-:Y:S02]  /*0120*/  @!P1 IMAD R5, R2, R8, R23 ;  /* 0x0000000802059224 */ /* 0x000fe400078e0217 */
[----:B0-----:R-:W-:-:S05]  /*0130*/  @!P0 IMAD.WIDE.U32 R6, R3, 0x4, R6 ;  /* 0x0000000403068825 */ /* 0x001fca00078e0006 */
[----:B--2---:R0:W2:Y:S01]  /*0140*/  @!P0 LDG.E R13, desc[UR8][R6.64] ;  /* 0x00000008060d8981 */ /* 0x0040a2000c1e1900 */
[----:B-1----:R-:W-:-:S05]  /*0150*/  @!P1 IMAD.WIDE R10, R5, 0x4, R10 ;  /* 0x00000004050a9825 */ /* 0x002fca00078e020a */
[----:B------:R1:W3:Y:S01]  /*0160*/  @!P1 LDG.E R12, desc[UR8][R10.64] ;  /* 0x000000080a0c9981 */ /* 0x0002e2000c1e1900 */
[----:B------:R-:W4:Y:S01]  /*0170*/  S2UR UR6, SR_CgaCtaId ;  /* 0x00000000000679c3 */ /* 0x000f220000008800 */
[----:B------:R-:W-:Y:S02]  /*0180*/  UMOV UR4, 0x400 ;  /* 0x0000040000047882 */ /* 0x000fe40000000000 */
[----:B------:R-:W-:Y:S01]  /*0190*/  UIADD3 UR5, UPT, UPT, UR4, 0x800, URZ ;  /* 0x0000080004057890 */ /* 0x000fe2000fffe0ff */
[C---:B------:R-:W-:Y:S01]  /*01a0*/  ISETP.GE.AND P0, PT, R8.reuse, 0x1, PT ;  /* 0x000000010800780c */ /* 0x040fe20003f06270 */
[----:B0-----:R-:W-:Y:S01]  /*01b0*/  VIADD R6, R8, 0xf ;  /* 0x0000000f08067836 */ /* 0x001fe20000000000 */
[----:B----4-:R-:W-:Y:S02]  /*01c0*/  ULEA UR4, UR6, UR4, 0x18 ;  /* 0x0000000406047291 */ /* 0x010fe4000f8ec0ff */
[----:B------:R-:W-:-:S04]  /*01d0*/  ULEA UR5, UR6, UR5, 0x18 ;  /* 0x0000000506057291 */ /* 0x000fc8000f8ec0ff */
[C---:B------:R-:W-:Y:S02]  /*01e0*/  LEA R3, R2.reuse, UR4, 0x6 ;  /* 0x0000000402037c11 */ /* 0x040fe4000f8e30ff */
[----:B------:R-:W-:-:S03]  /*01f0*/  LEA R5, R2, UR5, 0x6 ;  /* 0x0000000502057c11 */ /* 0x000fc6000f8e30ff */
[C---:B------:R-:W-:Y:S01]  /*0200*/  IMAD R4, R0.reuse, 0x4, R3 ;  /* 0x0000000400047824 */ /* 0x040fe200078e0203 */
[----:B------:R-:W-:Y:S02]  /*0210*/  LEA R5, R0, R5, 0x2 ;  /* 0x0000000500057211 */ /* 0x000fe400078e10ff */
[----:B------:R-:W-:Y:S01]  /*0220*/  SHF.R.S32.HI R7, RZ, 0x1f, R6 ;  /* 0x0000001fff077819 */ /* 0x000fe20000011406 */
[----:B------:R-:W-:-:S03]  /*0230*/  HFMA2 R27, -RZ, RZ, 0, 0 ;  /* 0x00000000ff1b7431 */ /* 0x000fc600000001ff */
[----:B-1----:R-:W-:Y:S01]  /*0240*/  LEA.HI R10, R7, R6, RZ, 0x4 ;  /* 0x00000006070a7211 */ /* 0x002fe200078f20ff */
[----:B--2---:R0:W-:Y:S04]  /*0250*/  STS [R4], R13 ;  /* 0x0000000d04007388 */ /* 0x0041e80000000800 */
[----:B---3--:R0:W-:Y:S01]  /*0260*/  STS [R5], R12 ;  /* 0x0000000c05007388 */ /* 0x0081e20000000800 */
[----:B------:R-:W-:Y:S06]  /*0270*/  BAR.SYNC.DEFER_BLOCKING 0x0 ;  /* 0x0000000000007b1d */ /* 0x000fec0000010000 */
[----:B------:R-:W-:Y:S05]  /*0280*/  @!P0 BRA `(.L_x_0) ;  /* 0x0000000400448947 */ /* 0x000fea0003800000 */
[----:B------:R-:W1:Y:S01]  /*0290*/  LDC R6, c[0x0][0x398] ;  /* 0x0000e600ff067b82 */ /* 0x000e620000000800 */
[----:B------:R-:W-:Y:S01]  /*02a0*/  VIADD R7, R2, 0x10 ;  /* 0x0000001002077836 */ /* 0x000fe20000000000 */
[----:B------:R-:W-:Y:S01]  /*02b0*/  LEA R17, R0, UR5, 0x2 ;  /* 0x0000000500117c11 */ /* 0x000fe2000f8e10ff */
[-CC-:B------:R-:W-:Y:S01]  /*02c0*/  IMAD R18, R25, R8.reuse, R0.reuse ;  /* 0x0000000819127224 */ /* 0x180fe200078e0200 */
[----:B------:R-:W-:Y:S01]  /*02d0*/  MOV R21, RZ ;  /* 0x000000ff00157202 */ /* 0x000fe20000000f00 */
[----:B------:R-:W-:Y:S01]  /*02e0*/  IMAD R16, R7, R8, R0 ;  /* 0x0000000807107224 */ /* 0x000fe200078e0200 */
[----:B------:R-:W-:Y:S01]  /*02f0*/  SHF.R.S32.HI R7, RZ, 0x4, R10 ;  /* 0x00000004ff077819 */ /* 0x000fe2000001140a */
[----:B------:R-:W-:Y:S01]  /*0300*/  IMAD.MOV.U32 R27, RZ, RZ, RZ ;  /* 0x000000ffff1b7224 */ /* 0x000fe200078e00ff */
[----:B------:R-:W2:Y:S01]  /*0310*/  LDCU UR6, c[0x0][0x398] ;  /* 0x00007300ff0677ac */ /* 0x000ea20008000800 */
[----:B------:R-:W-:Y:S01]  /*0320*/  VIADD R18, R18, 0x10 ;  /* 0x0000001012127836 */ /* 0x000fe20000000000 */
[----:B------:R-:W-:-:S02]  /*0330*/  VIMNMX R19, PT, PT, R7, 0x1, !PT ;  /* 0x0000000107137848 */ /* 0x000fc40007fe0100 */
[----:B------:R-:W-:Y:S01]  /*0340*/  LEA R16, R9, R16, 0x4 ;  /* 0x0000001009107211 */ /* 0x000fe200078e20ff */
[----:B------:R-:W-:Y:S01]  /*0350*/  UMOV UR4, URZ ;  /* 0x000000ff00047c82 */ /* 0x000fe20008000000 */
[----:B------:R-:W-:-:S07]  /*0360*/  IADD3 R19, PT, PT, -R19, RZ, RZ ;  /* 0x000000ff13137210 */ /* 0x000fce0007ffe1ff */
.L_x_2:
[----:B------:R-:W-:Y:S01]  /*0370*/  UIADD3 UR4, UPT, UPT, UR4, 0x1, URZ ;  /* 0x0000000104047890 */ /* 0x000fe2000fffe0ff */
[C---:B------:R-:W-:Y:S01]  /*0380*/  IMAD R20, R21.reuse, 0x400, R17 ;  /* 0x0000040015147824 */ /* 0x040fe200078e0211 */
[C---:B------:R-:W-:Y:S02]  /*0390*/  LEA R22, R21.reuse, R3, 0xa ;  /* 0x0000000315167211 */ /* 0x040fe400078e50ff */
[----:B------:R-:W-:Y:S02]  /*03a0*/  LOP3.LUT R21, R21, 0x1, RZ, 0x3c, !PT ;  /* 0x0000000115157812 */ /* 0x000fe400078e3cff */
[----:B------:R-:W-:-:S13]  /*03b0*/  ISETP.LE.AND P0, PT, R7, UR4, PT ;  /* 0x0000000407007c0c */ /* 0x000fda000bf03270 */
[----:B------:R-:W-:Y:S05]  /*03c0*/  @P0 BRA `(.L_x_1) ;  /* 0x0000000000400947 */ /* 0x000fea0003800000 */
[----:B------:R-:W-:Y:S01]  /*03d0*/  VIADDMNMX R8, R2, 0x10, R23, !PT ;  /* 0x0000001002087846 */ /* 0x000fe20007800117 */
[----:B------:R-:W3:Y:S01]  /*03e0*/  LDC.64 R10, c[0x0][0x380] ;  /* 0x0000e000ff0a7b82 */ /* 0x000ee20000000a00 */
[----:B0-----:R-:W-:Y:S01]  /*03f0*/  VIADDMNMX R12, R0, 0x10, R25, !PT ;  /* 0x00000010000c7846 */ /* 0x001fe20007800119 */
[----:B------:R-:W-:Y:S01]  /*0400*/  IMAD.MOV.U32 R14, RZ, RZ, RZ ;  /* 0x000000ffff0e7224 */ /* 0x000fe200078e00ff */
[----:B--2---:R-:W-:Y:S02]  /*0410*/  ISETP.GE.AND P1, PT, R8, UR6, PT ;  /* 0x0000000608007c0c */ /* 0x004fe4000bf26270 */
[----:B------:R-:W-:Y:S02]  /*0420*/  ISETP.GE.AND P0, PT, R12, UR6, PT ;  /* 0x000000060c007c0c */ /* 0x000fe4000bf06270 */
[----:B------:R-:W-:-:S09]  /*0430*/  MOV R12, RZ ;  /* 0x000000ff000c7202 */ /* 0x000fd20000000f00 */
[----:B------:R-:W0:Y:S01]  /*0440*/  @!P1 LDC.64 R8, c[0x0][0x388] ;  /* 0x0000e200ff089b82 */ /* 0x000e220000000a00 */
[----:B---3--:R-:W-:-:S05]  /*0450*/  IMAD.WIDE R10, R18, 0x4, R10 ;  /* 0x00000004120a7825 */ /* 0x008fca00078e020a */
[----:B------:R-:W2:Y:S01]  /*0460*/  @!P0 LDG.E R12, desc[UR8][R10.64] ;  /* 0x000000080a0c8981 */ /* 0x000ea2000c1e1900 */
[----:B0-----:R-:W-:-:S05]  /*0470*/  @!P1 IMAD.WIDE R8, R16, 0x4, R8 ;  /* 0x0000000410089825 */ /* 0x001fca00078e0208 */
[----:B------:R-:W3:Y:S01]  /*0480*/  @!P1 LDG.E R14, desc[UR8][R8.64] ;  /* 0x00000008080e9981 */ /* 0x000ee2000c1e1900 */
[C---:B------:R-:W-:Y:S02]  /*0490*/  LEA R13, R21.reuse, R4, 0xa ;  /* 0x00000004150d7211 */ /* 0x040fe400078e50ff */
[----:B------:R-:W-:-:S03]  /*04a0*/  LEA R15, R21, R5, 0xa ;  /* 0x00000005150f7211 */ /* 0x000fc600078e50ff */
[----:B--2---:R4:W-:Y:S04]  /*04b0*/  STS [R13], R12 ;  /* 0x0000000c0d007388 */ /* 0x0049e80000000800 */
[----:B---3--:R4:W-:Y:S02]  /*04c0*/  STS [R15], R14 ;  /* 0x0000000e0f007388 */ /* 0x0089e40000000800 */
.L_x_1:
[----:B------:R-:W-:Y:S01]  /*04d0*/  LDS R8, [R20] ;  /* 0x0000000014087984 */ /* 0x000fe20000000800 */
[----:B------:R-:W-:Y:S01]  /*04e0*/  VIADD R19, R19, 0x1 ;  /* 0x0000000113137836 */ /* 0x000fe20000000000 */
[----:B------:R-:W-:Y:S01]  /*04f0*/  IADD3 R2, PT, PT, R2, 0x10, RZ ;  /* 0x0000001002027810 */ /* 0x000fe20007ffe0ff */
[----:B------:R-:W-:Y:S01]  /*0500*/  VIADD R18, R18, 0x10 ;  /* 0x0000001012127836 */ /* 0x000fe20000000000 */
[----:B0---4-:R-:W0:Y:S01]  /*0510*/  LDS.128 R12, [R22] ;  /* 0x00000000160c7984 */ /* 0x011e220000000c00 */
[----:B------:R-:W-:Y:S02]  /*0520*/  IADD3 R0, PT, PT, R0, 0x10, RZ ;  /* 0x0000001000007810 */ /* 0x000fe40007ffe0ff */
[----:B------:R-:W-:Y:S01]  /*0530*/  ISETP.NE.AND P0, PT, R19, RZ, PT ;  /* 0x000000ff1300720c */ /* 0x000fe20003f05270 */
[----:B------:R-:W3:Y:S04]  /*0540*/  LDS R9, [R20+0x40] ;  /* 0x0000400014097984 */ /* 0x000ee80000000800 */
[----:B------:R-:W4:Y:S04]  /*0550*/  LDS R10, [R20+0x80] ;  /* 0x00008000140a7984 */ /* 0x000f280000000800 */
[----:B------:R-:W5:Y:S01]  /*0560*/  LDS R29, [R20+0xc0] ;  /* 0x0000c000141d7984 */ /* 0x000f620000000800 */
[----:B0-----:R-:W-:-:S03]  /*0570*/  FFMA R8, R12, R8, R27 ;  /* 0x000000080c087223 */ /* 0x001fc6000000001b */
[----:B------:R-:W-:Y:S01]  /*0580*/  LDS R12, [R20+0x140] ;  /* 0x00014000140c7984 */ /* 0x000fe20000000800 */
[----:B---3--:R-:W-:-:S03]  /*0590*/  FFMA R9, R9, R13, R8 ;  /* 0x0000000d09097223 */ /* 0x008fc60000000008 */
[----:B------:R-:W-:Y:S01]  /*05a0*/  LDS R13, [R20+0x100] ;  /* 0x00010000140d7984 */ /* 0x000fe20000000800 */
[----:B----4-:R-:W-:-:S03]  /*05b0*/  FFMA R14, R10, R14, R9 ;  /* 0x0000000e0a0e7223 */ /* 0x010fc60000000009 */
[----:B------:R-:W0:Y:S01]  /*05c0*/  LDS.128 R8, [R22+0x10] ;  /* 0x0000100016087984 */ /* 0x000e220000000c00 */
[----:B-----5:R-:W-:-:S03]  /*05d0*/  FFMA R15, R29, R15, R14 ;  /* 0x0000000f1d0f7223 */ /* 0x020fc6000000000e */
[----:B------:R-:W3:Y:S04]  /*05e0*/  LDS R27, [R20+0x180] ;  /* 0x00018000141b7984 */ /* 0x000ee80000000800 */
[----:B------:R-:W4:Y:S01]  /*05f0*/  LDS R29, [R20+0x1c0] ;  /* 0x0001c000141d7984 */ /* 0x000f220000000800 */
[----:B0-----:R-:W-:-:S04]  /*0600*/  FFMA R8, R8, R13, R15 ;  /* 0x0000000d08087223 */ /* 0x001fc8000000000f */
[----:B------:R-:W-:Y:S02]  /*0610*/  FFMA R8, R12, R9, R8 ;  /* 0x000000090c087223 */ /* 0x000fe40000000008 */
[----:B------:R-:W-:Y:S02]  /*0620*/  LDS R9, [R20+0x200] ;  /* 0x0002000014097984 */ /* 0x000fe40000000800 */
[----:B---3--:R-:W-:Y:S02]  /*0630*/  FFMA R8, R27, R10, R8 ;  /* 0x0000000a1b087223 */ /* 0x008fe40000000008 */
[----:B------:R-:W0:Y:S02]  /*0640*/  LDS.128 R12, [R22+0x20] ;  /* 0x00002000160c7984 */ /* 0x000e240000000c00 */
[----:B----4-:R-:W-:Y:S02]  /*0650*/  FFMA R11, R29, R11, R8 ;  /* 0x0000000b1d0b7223 */ /* 0x010fe40000000008 */
[----:B------:R-:W3:Y:S04]  /*0660*/  LDS R10, [R20+0x240] ;  /* 0x00024000140a7984 */ /* 0x000ee80000000800 */
[----:B------:R-:W4:Y:S04]  /*0670*/  LDS R27, [R20+0x280] ;  /* 0x00028000141b7984 */ /* 0x000f280000000800 */
[----:B------:R-:W-:Y:S01]  /*0680*/  LDS R29, [R20+0x340] ;  /* 0x00034000141d7984 */ /* 0x000fe20000000800 */
[----:B0-----:R-:W-:-:S03]  /*0690*/  FFMA R8, R12, R9, R11 ;  /* 0x000000090c087223 */ /* 0x001fc6000000000b */
[----:B------:R-:W0:Y:S01]  /*06a0*/  LDS R12, [R20+0x2c0] ;  /* 0x0002c000140c7984 */ /* 0x000e220000000800 */
[----:B---3--:R-:W-:-:S03]  /*06b0*/  FFMA R24, R10, R13, R8 ;  /* 0x0000000d0a187223 */ /* 0x008fc60000000008 */
[----:B------:R-:W-:Y:S01]  /*06c0*/  LDS R13, [R20+0x300] ;  /* 0x00030000140d7984 */ /* 0x000fe20000000800 */
[----:B----4-:R-:W-:-:S03]  /*06d0*/  FFMA R27, R27, R14, R24 ;  /* 0x0000000e1b1b7223 */ /* 0x010fc60000000018 */
[----:B------:R-:W3:Y:S04]  /*06e0*/  LDS.128 R8, [R22+0x30] ;  /* 0x0000300016087984 */ /* 0x000ee80000000c00 */
[----:B------:R-:W4:Y:S04]  /*06f0*/  LDS R14, [R20+0x380] ;  /* 0x00038000140e7984 */ /* 0x000f280000000800 */
[----:B------:R-:W5:Y:S01]  /*0700*/  LDS R24, [R20+0x3c0] ;  /* 0x0003c00014187984 */ /* 0x000f620000000800 */
[----:B0-----:R-:W-:-:S04]  /*0710*/  FFMA R15, R12, R15, R27 ;  /* 0x0000000f0c0f7223 */ /* 0x001fc8000000001b */
[----:B---3--:R-:W-:-:S04]  /*0720*/  FFMA R8, R8, R13, R15 ;  /* 0x0000000d08087223 */ /* 0x008fc8000000000f */
[----:B------:R-:W-:Y:S01]  /*0730*/  FFMA R9, R29, R9, R8 ;  /* 0x000000091d097223 */ /* 0x000fe20000000008 */
[----:B-1----:R-:W-:-:S03]  /*0740*/  MOV R8, R6 ;  /* 0x0000000600087202 */ /* 0x002fc60000000f00 */
[----:B----4-:R-:W-:Y:S01]  /*0750*/  FFMA R10, R14, R10, R9 ;  /* 0x0000000a0e0a7223 */ /* 0x010fe20000000009 */
[----:B------:R-:W-:-:S03]  /*0760*/  LEA R16, R8, R16, 0x4 ;  /* 0x0000001008107211 */ /* 0x000fc600078e20ff */
[----:B-----5:R-:W-:Y:S01]  /*0770*/  FFMA R27, R24, R11, R10 ;  /* 0x0000000b181b7223 */ /* 0x020fe2000000000a */
[----:B------:R-:W-:Y:S06]  /*0780*/  BAR.SYNC.DEFER_BLOCKING 0x0 ;  /* 0x0000000000007b1d */ /* 0x000fec0000010000 */
[----:B------:R-:W-:Y:S05]  /*0790*/  @P0 BRA `(.L_x_2) ;  /* 0xfffffff800f40947 */ /* 0x000fea000383ffff */
.L_x_0:
[----:B------:R-:W-:-:S04]  /*07a0*/  VIMNMX R3, PT, PT, R25, R23, !PT ;  /* 0x0000001719037248 */ /* 0x000fc80007fe0100 */
[----:B------:R-:W-:-:S13]  /*07b0*/  ISETP.GE.AND P0, PT, R3, R8, PT ;  /* 0x000000080300720c */ /* 0x000fda0003f06270 */
[----:B--2---:R-:W-:Y:S05]  /*07c0*/  @P0 EXIT ;  /* 0x000000000000094d */ /* 0x004fea0003800000 */
[----:B------:R-:W1:Y:S01]  /*07d0*/  LDC.64 R2, c[0x0][0x390] ;  /* 0x0000e400ff027b82 */ /* 0x000e620000000a00 */
[----:B------:R-:W-:-:S04]  /*07e0*/  IMAD R23, R25, R8, R23 ;  /* 0x0000000819177224 */ /* 0x000fc800078e0217 */
[----:B-1----:R-:W-:-:S05]  /*07f0*/  IMAD.WIDE R2, R23, 0x4, R2 ;  /* 0x0000000417027825 */ /* 0x002fca00078e0202 */
[----:B------:R-:W-:Y:S01]  /*0800*/  STG.E desc[UR8][R2.64], R27 ;  /* 0x0000001b02007986 */ /* 0x000fe2000c101908 */
[----:B------:R-:W-:Y:S05]  /*0810*/  EXIT ;  /* 0x000000000000794d */ /* 0x000fea0003800000 */
.L_x_3:
[----:B------:R-:W-:-:S00]  /*0820*/  BRA `(.L_x_3) ;  /* 0xfffffffc00fc7947 */ /* 0x000fc0000383ffff */
[----:B------:R-:W-:-:S00]  /*0830*/  NOP ;  /* 0x0000000000007918 */ /* 0x000fc00000000000 */
        /* <DEDUP_REMOVED lines=12> */
.L_x_20:


//--------------------- .text._Z16tiled_vec4_loadsPKfS0_Pfi --------------------------
	.section	.text._Z16tiled_vec4_loadsPKfS0_Pfi,"ax",@progbits
	.align	128
        .global         _Z16tiled_vec4_loadsPKfS0_Pfi
        .type           _Z16tiled_vec4_loadsPKfS0_Pfi,@function
        .size           _Z16tiled_vec4_loadsPKfS0_Pfi,(.L_x_21 - _Z16tiled_vec4_loadsPKfS0_Pfi)
        .other          _Z16tiled_vec4_loadsPKfS0_Pfi,@"STO_CUDA_ENTRY STV_DEFAULT"
_Z16tiled_vec4_loadsPKfS0_Pfi:
.text._Z16tiled_vec4_loadsPKfS0_Pfi:
[----:B------:R-:W-:Y:S01]  /*0000*/  LDC R1, c[0x0][0x37c] ;  /* 0x0000df00ff017b82 */ /* 0x000fe20000000800 */
[----:B------:R-:W0:Y:S01]  /*0010*/  LDCU UR5, c[0x0][0x398] ;  /* 0x00007300ff0577ac */ /* 0x000e220008000800 */
[----:B------:R-:W1:Y:S06]  /*0020*/  S2R R27, SR_CTAID.Y ;  /* 0x00000000001b7919 */ /* 0x000e6c0000002600 */
[----:B------:R-:W2:Y:S01]  /*0030*/  S2UR UR4, SR_CTAID.X ;  /* 0x00000000000479c3 */ /* 0x000ea20000002500 */
[----:B------:R-:W-:Y:S01]  /*0040*/  HFMA2 R29, -RZ, RZ, 0, 0 ;  /* 0x00000000ff1d7431 */ /* 0x000fe200000001ff */
[----:B------:R-:W3:Y:S01]  /*0050*/  LDCU.64 UR8, c[0x0][0x358] ;  /* 0x00006b00ff0877ac */ /* 0x000ee20008000a00 */
[----:B------:R-:W1:Y:S01]  /*0060*/  S2R R24, SR_TID.Y ;  /* 0x0000000000187919 */ /* 0x000e620000002200 */
[----:B------:R-:W4:Y:S01]  /*0070*/  S2R R7, SR_TID.X ;  /* 0x0000000000077919 */ /* 0x000f220000002100 */
[----:B0-----:R-:W-:-:S04]  /*0080*/  MOV R8, UR5 ;  /* 0x0000000500087c02 */ /* 0x001fc80008000f00 */
[----:B------:R-:W-:Y:S01]  /*0090*/  ISETP.GE.AND P0, PT, R8, 0x10, PT ;  /* 0x000000100800780c */ /* 0x000fe20003f06270 */
[----:B--2---:R-:W-:Y:S01]  /*00a0*/  USHF.L.U32 UR4, UR4, 0x4, URZ ;  /* 0x0000000404047899 */ /* 0x004fe200080006ff */
[----:B-1----:R-:W-:-:S05]  /*00b0*/  LEA R27, R27, R24, 0x4 ;  /* 0x000000181b1b7211 */ /* 0x002fca00078e20ff */
[----:B----4-:R-:W-:-:S04]  /*00c0*/  IADD3 R26, PT, PT, R7, UR4, RZ ;  /* 0x00000004071a7c10 */ /* 0x010fc8000fffe0ff */
[----:B------:R-:W-:Y:S02]  /*00d0*/  VIMNMX R5, PT, PT, R27, R26, !PT ;  /* 0x0000001a1b057248 */ /* 0x000fe40007fe0100 */
[----:B---3--:R-:W-:Y:S05]  /*00e0*/  @!P0 BRA `(.L_x_4) ;  /* 0x0000000400208947 */ /* 0x008fea0003800000 */
[----:B------:R-:W0:Y:S01]  /*00f0*/  S2UR UR7, SR_CgaCtaId ;  /* 0x00000000000779c3 */ /* 0x000e220000008800 */
[----:B------:R-:W-:Y:S01]  /*0100*/  UMOV UR5, 0x400 ;  /* 0x0000040000057882 */ /* 0x000fe20000000000 */
[----:B------:R-:W-:Y:S01]  /*0110*/  SHF.R.S32.HI R0, RZ, 0x1f, R8 ;  /* 0x0000001fff007819 */ /* 0x000fe20000011408 */
[----:B------:R-:W-:Y:S01]  /*0120*/  UIADD3 UR6, UPT, UPT, UR5, 0x400, URZ ;  /* 0x0000040005067890 */ /* 0x000fe2000fffe0ff */
[C---:B------:R-:W-:Y:S01]  /*0130*/  SHF.L.U32 R25, R7.reuse, 0x2, RZ ;  /* 0x0000000207197819 */ /* 0x040fe200000006ff */
[-C--:B------:R-:W-:Y:S01]  /*0140*/  IMAD R2, R24, R8.reuse, UR4 ;  /* 0x0000000418027e24 */ /* 0x080fe2000f8e0208 */
[-C--:B------:R-:W-:Y:S02]  /*0150*/  LEA.HI R0, R0, R8.reuse, RZ, 0x4 ;  /* 0x0000000800007211 */ /* 0x080fe400078f20ff */
[----:B------:R-:W1:Y:S01]  /*0160*/  LDC R4, c[0x0][0x398] ;  /* 0x0000e600ff047b82 */ /* 0x000e620000000800 */
[----:B------:R-:W-:Y:S01]  /*0170*/  ISETP.GT.U32.AND P0, PT, R7, 0x3, PT ;  /* 0x000000030700780c */ /* 0x000fe20003f04070 */
[----:B------:R-:W-:Y:S01]  /*0180*/  IMAD R3, R27, R8, R25 ;  /* 0x000000081b037224 */ /* 0x000fe200078e0219 */
[----:B------:R-:W-:-:S02]  /*0190*/  SHF.R.S32.HI R0, RZ, 0x4, R0 ;  /* 0x00000004ff007819 */ /* 0x000fc40000011400 */
[----:B------:R-:W-:Y:S02]  /*01a0*/  MOV R29, RZ ;  /* 0x000000ff001d7202 */ /* 0x000fe40000000f00 */
[----:B------:R-:W-:Y:S02]  /*01b0*/  IADD3 R2, PT, PT, R25, R2, RZ ;  /* 0x0000000219027210 */ /* 0x000fe40007ffe0ff */
[----:B------:R-:W-:Y:S01]  /*01c0*/  IADD3 R0, PT, PT, -R0, RZ, RZ ;  /* 0x000000ff00007210 */ /* 0x000fe20007ffe1ff */
[----:B0-----:R-:W-:Y:S02]  /*01d0*/  ULEA UR6, UR7, UR6, 0x18 ;  /* 0x0000000607067291 */ /* 0x001fe4000f8ec0ff */
[----:B------:R-:W-:-:S04]  /*01e0*/  ULEA UR5, UR7, UR5, 0x18 ;  /* 0x0000000507057291 */ /* 0x000fc8000f8ec0ff */
[C---:B------:R-:W-:Y:S02]  /*01f0*/  LEA R6, R24.reuse, UR6, 0x6 ;  /* 0x0000000618067c11 */ /* 0x040fe4000f8e30ff */
[----:B------:R-:W-:Y:S02]  /*0200*/  LEA R24, R24, UR5, 0x6 ;  /* 0x0000000518187c11 */ /* 0x000fe4000f8e30ff */
[C---:B------:R-:W-:Y:S02]  /*0210*/  LEA R6, R7.reuse, R6, 0x4 ;  /* 0x0000000607067211 */ /* 0x040fe400078e20ff */
[----:B------:R-:W-:-:S07]  /*0220*/  LEA R7, R7, R24, 0x4 ;  /* 0x0000001807077211 */ /* 0x000fce00078e20ff */
.L_x_5:
[----:B------:R-:W0:Y:S08]  /*0230*/  LDC.64 R12, c[0x0][0x380] ;  /* 0x0000e000ff0c7b82 */ /* 0x000e300000000a00 */
[----:B------:R-:W2:Y:S01]  /*0240*/  LDC.64 R16, c[0x0][0x388] ;  /* 0x0000e200ff107b82 */ /* 0x000ea20000000a00 */
[----:B0-----:R-:W-:-:S06]  /*0250*/  @!P0 IMAD.WIDE R12, R3, 0x4, R12 ;  /* 0x00000004030c8825 */ /* 0x001fcc00078e020c */
[----:B------:R-:W3:Y:S01]  /*0260*/  @!P0 LDG.E.128 R12, desc[UR8][R12.64] ;  /* 0x000000080c0c8981 */ /* 0x000ee2000c1e1d00 */
[----:B--2---:R-:W-:-:S06]  /*0270*/  @!P0 IMAD.WIDE R16, R2, 0x4, R16 ;  /* 0x0000000402108825 */ /* 0x004fcc00078e0210 */
[----:B------:R-:W2:Y:S01]  /*0280*/  @!P0 LDG.E.128 R16, desc[UR8][R16.64] ;  /* 0x0000000810108981 */ /* 0x000ea2000c1e1d00 */
[----:B------:R-:W-:-:S04]  /*0290*/  IADD3 R0, PT, PT, R0, 0x1, RZ ;  /* 0x0000000100007810 */ /* 0x000fc80007ffe0ff */
[----:B------:R-:W-:Y:S02]  /*02a0*/  ISETP.NE.AND P1, PT, R0, RZ, PT ;  /* 0x000000ff0000720c */ /* 0x000fe40003f25270 */
[----:B------:R-:W-:Y:S01]  /*02b0*/  IADD3 R3, PT, PT, R3, 0x10, RZ ;  /* 0x0000001003037810 */ /* 0x000fe20007ffe0ff */
[----:B---3--:R-:W-:Y:S04]  /*02c0*/  @!P0 STS.128 [R7], R12 ;  /* 0x0000000c07008388 */ /* 0x008fe80000000c00 */
[----:B--2---:R-:W-:Y:S01]  /*02d0*/  @!P0 STS.128 [R6], R16 ;  /* 0x0000001006008388 */ /* 0x004fe20000000c00 */
[----:B------:R-:W-:Y:S06]  /*02e0*/  BAR.SYNC.DEFER_BLOCKING 0x0 ;  /* 0x0000000000007b1d */ /* 0x000fec0000010000 */
[----:B------:R-:W-:Y:S04]  /*02f0*/  LDS R18, [R25+UR6] ;  /* 0x0000000619127984 */ /* 0x000fe80008000800 */
[----:B------:R-:W0:Y:S04]  /*0300*/  LDS.128 R20, [R24] ;  /* 0x0000000018147984 */ /* 0x000e280000000c00 */
[----:B------:R-:W2:Y:S04]  /*0310*/  LDS R13, [R25+UR6+0x40] ;  /* 0x00004006190d7984 */ /* 0x000ea80008000800 */
[----:B------:R-:W3:Y:S04]  /*0320*/  LDS R15, [R25+UR6+0x80] ;  /* 0x00008006190f7984 */ /* 0x000ee80008000800 */
[----:B------:R-:W4:Y:S04]  /*0330*/  LDS R14, [R25+UR6+0xc0] ;  /* 0x0000c006190e7984 */ /* 0x000f280008000800 */
[----:B------:R-:W-:Y:S04]  /*0340*/  LDS R19, [R25+UR6+0x100] ;  /* 0x0001000619137984 */ /* 0x000fe80008000800 */
[----:B------:R-:W5:Y:S04]  /*0350*/  LDS.128 R8, [R24+0x10] ;  /* 0x0000100018087984 */ /* 0x000f680000000c00 */
[----:B------:R-:W1:Y:S04]  /*0360*/  LDS R28, [R25+UR6+0x140] ;  /* 0x00014006191c7984 */ /* 0x000e680008000800 */
[----:B------:R-:W-:Y:S04]  /*0370*/  LDS R16, [R25+UR6+0x1c0] ;  /* 0x0001c00619107984 */ /* 0x000fe80008000800 */
[----:B------:R-:W-:Y:S01]  /*0380*/  LDS R17, [R25+UR6+0x200] ;  /* 0x0002000619117984 */ /* 0x000fe20008000800 */
[----:B0-----:R-:W-:-:S03]  /*0390*/  FFMA R20, R20, R18, R29 ;  /* 0x0000001214147223 */ /* 0x001fc6000000001d */
[----:B------:R-:W0:Y:S01]  /*03a0*/  LDS R29, [R25+UR6+0x180] ;  /* 0x00018006191d7984 */ /* 0x000e220008000800 */
[----:B--2---:R-:W-:-:S03]  /*03b0*/  FFMA R20, R13, R21, R20 ;  /* 0x000000150d147223 */ /* 0x004fc60000000014 */
[----:B------:R-:W-:Y:S01]  /*03c0*/  LDS R18, [R25+UR6+0x240] ;  /* 0x0002400619127984 */ /* 0x000fe20008000800 */
[----:B---3--:R-:W-:-:S03]  /*03d0*/  FFMA R15, R15, R22, R20 ;  /* 0x000000160f0f7223 */ /* 0x008fc60000000014 */
[----:B------:R-:W-:Y:S01]  /*03e0*/  LDS R20, [R25+UR6+0x2c0] ;  /* 0x0002c00619147984 */ /* 0x000fe20008000800 */
[----:B----4-:R-:W-:-:S03]  /*03f0*/  FFMA R23, R14, R23, R15 ;  /* 0x000000170e177223 */ /* 0x010fc6000000000f */
[----:B------:R-:W2:Y:S04]  /*0400*/  LDS.128 R12, [R24+0x20] ;  /* 0x00002000180c7984 */ /* 0x000ea80000000c00 */
[----:B------:R-:W-:Y:S01]  /*0410*/  LDS R21, [R25+UR6+0x300] ;  /* 0x0003000619157984 */ /* 0x000fe20008000800 */
[----:B-----5:R-:W-:-:S04]  /*0420*/  FFMA R19, R8, R19, R23 ;  /* 0x0000001308137223 */ /* 0x020fc80000000017 */
[----:B-1----:R-:W-:Y:S02]  /*0430*/  FFMA R28, R28, R9, R19 ;  /* 0x000000091c1c7223 */ /* 0x002fe40000000013 */
[----:B------:R-:W1:Y:S02]  /*0440*/  LDS R19, [R25+UR6+0x280] ;  /* 0x0002800619137984 */ /* 0x000e640008000800 */
[----:B0-----:R-:W-:-:S04]  /*0450*/  FFMA R29, R29, R10, R28 ;  /* 0x0000000a1d1d7223 */ /* 0x001fc8000000001c */
[----:B------:R-:W-:Y:S02]  /*0460*/  FFMA R29, R16, R11, R29 ;  /* 0x0000000b101d7223 */ /* 0x000fe4000000001d */
[----:B------:R-:W0:Y:S04]  /*0470*/  LDS.128 R8, [R24+0x30] ;  /* 0x0000300018087984 */ /* 0x000e280000000c00 */
[----:B------:R-:W3:Y:S01]  /*0480*/  LDS R16, [R25+UR6+0x340] ;  /* 0x0003400619107984 */ /* 0x000ee20008000800 */
[----:B--2---:R-:W-:-:S03]  /*0490*/  FFMA R29, R12, R17, R29 ;  /* 0x000000110c1d7223 */ /* 0x004fc6000000001d */
[----:B------:R-:W2:Y:S04]  /*04a0*/  LDS R17, [R25+UR6+0x380] ;  /* 0x0003800619117984 */ /* 0x000ea80008000800 */
[----:B------:R-:W4:Y:S01]  /*04b0*/  LDS R12, [R25+UR6+0x3c0] ;  /* 0x0003c006190c7984 */ /* 0x000f220008000800 */
[----:B------:R-:W-:-:S04]  /*04c0*/  FFMA R18, R18, R13, R29 ;  /* 0x0000000d12127223 */ /* 0x000fc8000000001d */
[----:B-1----:R-:W-:-:S04]  /*04d0*/  FFMA R19, R19, R14, R18 ;  /* 0x0000000e13137223 */ /* 0x002fc80000000012 */
[----:B------:R-:W-:-:S04]  /*04e0*/  FFMA R15, R20, R15, R19 ;  /* 0x0000000f140f7223 */ /* 0x000fc80000000013 */
[----:B0-----:R-:W-:-:S04]  /*04f0*/  FFMA R15, R8, R21, R15 ;  /* 0x00000015080f7223 */ /* 0x001fc8000000000f */
[----:B---3--:R-:W-:Y:S01]  /*0500*/  FFMA R16, R16, R9, R15 ;  /* 0x0000000910107223 */ /* 0x008fe2000000000f */
[----:B------:R-:W-:-:S03]  /*0510*/  MOV R8, R4 ;  /* 0x0000000400087202 */ /* 0x000fc60000000f00 */
[----:B--2---:R-:W-:Y:S01]  /*0520*/  FFMA R17, R17, R10, R16 ;  /* 0x0000000a11117223 */ /* 0x004fe20000000010 */
[----:B------:R-:W-:-:S03]  /*0530*/  LEA R2, R8, R2, 0x4 ;  /* 0x0000000208027211 */ /* 0x000fc600078e20ff */
[----:B----4-:R-:W-:Y:S01]  /*0540*/  FFMA R29, R12, R11, R17 ;  /* 0x0000000b0c1d7223 */ /* 0x010fe20000000011 */
[----:B------:R-:W-:Y:S06]  /*0550*/  BAR.SYNC.DEFER_BLOCKING 0x0 ;  /* 0x0000000000007b1d */ /* 0x000fec0000010000 */
[----:B------:R-:W-:Y:S05]  /*0560*/  @P1 BRA `(.L_x_5) ;  /* 0xfffffffc00301947 */ /* 0x000fea000383ffff */
.L_x_4:
[----:B------:R-:W-:-:S13]  /*0570*/  ISETP.GE.AND P0, PT, R5, R8, PT ;  /* 0x000000080500720c */ /* 0x000fda0003f06270 */
[----:B------:R-:W-:Y:S05]  /*0580*/  @P0 EXIT ;  /* 0x000000000000094d */ /* 0x000fea0003800000 */
[----:B------:R-:W0:Y:S01]  /*0590*/  LDC.64 R2, c[0x0][0x390] ;  /* 0x0000e400ff027b82 */ /* 0x000e220000000a00 */
[----:B------:R-:W-:-:S04]  /*05a0*/  IMAD R27, R27, R8, R26 ;  /* 0x000000081b1b7224 */ /* 0x000fc800078e021a */
[----:B0-----:R-:W-:-:S05]  /*05b0*/  IMAD.WIDE R2, R27, 0x4, R2 ;  /* 0x000000041b027825 */ /* 0x001fca00078e0202 */
[----:B------:R-:W-:Y:S01]  /*05c0*/  STG.E desc[UR8][R2.64], R29 ;  /* 0x0000001d02007986 */ /* 0x000fe2000c101908 */
[----:B------:R-:W-:Y:S05]  /*05d0*/  EXIT ;  /* 0x000000000000794d */ /* 0x000fea0003800000 */
.L_x_6:
        /* <DEDUP_REMOVED lines=10> */
.L_x_21:


//--------------------- .text._Z13tiled_reg_1x2PKfS0_Pfi --------------------------
	.section	.text._Z13tiled_reg_1x2PKfS0_Pfi,"ax",@progbits
	.align	128
        .global         _Z13tiled_reg_1x2PKfS0_Pfi
        .type           _Z13tiled_reg_1x2PKfS0_Pfi,@function
        .size           _Z13tiled_reg_1x2PKfS0_Pfi,(.L_x_22 - _Z13tiled_reg_1x2PKfS0_Pfi)
        .other          _Z13tiled_reg_1x2PKfS0_Pfi,@"STO_CUDA_ENTRY STV_DEFAULT"
_Z13tiled_reg_1x2PKfS0_Pfi:
.text._Z13tiled_reg_1x2PKfS0_Pfi:
[----:B------:R-:W-:Y:S01]  /*0000*/  LDC R1, c[0x0][0x37c] ;  /* 0x0000df00ff017b82 */ /* 0x000fe20000000800 */
[----:B------:R-:W0:Y:S01]  /*0010*/  LDCU UR4, c[0x0][0x398] ;  /* 0x00007300ff0477ac */ /* 0x000e220008000800 */
[----:B------:R-:W1:Y:S01]  /*0020*/  S2R R6, SR_CTAID.X ;  /* 0x0000000000067919 */ /* 0x000e620000002500 */
[----:B------:R-:W-:Y:S02]  /*0030*/  HFMA2 R25, -RZ, RZ, 0, 0 ;  /* 0x00000000ff197431 */ /* 0x000fe400000001ff */
[----:B------:R-:W-:Y:S01]  /*0040*/  IMAD.MOV.U32 R27, RZ, RZ, RZ ;  /* 0x000000ffff1b7224 */ /* 0x000fe200078e00ff */
[----:B------:R-:W2:Y:S01]  /*0050*/  LDCU.64 UR8, c[0x0][0x358] ;  /* 0x00006b00ff0877ac */ /* 0x000ea20008000a00 */
[----:B------:R-:W1:Y:S01]  /*0060*/  S2R R5, SR_TID.X ;  /* 0x0000000000057919 */ /* 0x000e620000002100 */
[----:B------:R-:W3:Y:S01]  /*0070*/  S2R R23, SR_CTAID.Y ;  /* 0x0000000000177919 */ /* 0x000ee20000002600 */
[----:B------:R-:W3:Y:S01]  /*0080*/  S2R R3, SR_TID.Y ;  /* 0x0000000000037919 */ /* 0x000ee20000002200 */
[----:B0-----:R-:W-:-:S04]  /*0090*/  MOV R0, UR4 ;  /* 0x0000000400007c02 */ /* 0x001fc80008000f00 */
[----:B------:R-:W-:Y:S02]  /*00a0*/  ISETP.GE.AND P0, PT, R0, 0x1, PT ;  /* 0x000000010000780c */ /* 0x000fe40003f06270 */
[----:B-1----:R-:W-:-:S04]  /*00b0*/  LEA R22, R6, R5, 0x5 ;  /* 0x0000000506167211 */ /* 0x002fc800078e28ff */
[----:B------:R-:W-:Y:S02]  /*00c0*/  IADD3 R4, PT, PT, R22, 0x10, RZ ;  /* 0x0000001016047810 */ /* 0x000fe40007ffe0ff */
[----:B---3--:R-:W-:-:S05]  /*00d0*/  LEA R23, R23, R3, 0x4 ;  /* 0x0000000317177211 */ /* 0x008fca00078e20ff */
[----:B--2---:R-:W-:Y:S05]  /*00e0*/  @!P0 BRA `(.L_x_7) ;  /* 0x0000000400ec8947 */ /* 0x004fea0003800000 */
[----:B------:R-:W0:Y:S01]  /*00f0*/  S2UR UR6, SR_CgaCtaId ;  /* 0x00000000000679c3 */ /* 0x000e220000008800 */
[----:B------:R-:W-:Y:S01]  /*0100*/  UMOV UR4, 0x400 ;  /* 0x0000040000047882 */ /* 0x000fe20000000000 */
[-C--:B------:R-:W-:Y:S01]  /*0110*/  IMAD R19, R3, R0.reuse, RZ ;  /* 0x0000000003137224 */ /* 0x080fe200078e02ff */
[----:B------:R-:W-:Y:S01]  /*0120*/  UIADD3 UR5, UPT, UPT, UR4, 0x400, URZ ;  /* 0x0000040004057890 */ /* 0x000fe2000fffe0ff */
[----:B------:R-:W-:Y:S01]  /*0130*/  VIADD R2, R0, 0xf ;  /* 0x0000000f00027836 */ /* 0x000fe20000000000 */
[----:B------:R-:W-:Y:S02]  /*0140*/  MOV R27, RZ ;  /* 0x000000ff001b7202 */ /* 0x000fe40000000f00 */
[----:B------:R-:W-:Y:S01]  /*0150*/  IADD3 R7, PT, PT, R5, R19, RZ ;  /* 0x0000001305077210 */ /* 0x000fe20007ffe0ff */
[----:B------:R-:W1:Y:S01]  /*0160*/  LDC R16, c[0x0][0x398] ;  /* 0x0000e600ff107b82 */ /* 0x000e620000000800 */
[----:B------:R-:W-:Y:S02]  /*0170*/  SHF.R.U32.HI R2, RZ, 0x4, R2 ;  /* 0x00000004ff027819 */ /* 0x000fe40000011602 */
[----:B------:R-:W-:Y:S01]  /*0180*/  LEA R7, R6, R7, 0x5 ;  /* 0x0000000706077211 */ /* 0x000fe200078e28ff */
[----:B------:R-:W-:Y:S01]  /*0190*/  IMAD R6, R23, R0, R5 ;  /* 0x0000000017067224 */ /* 0x000fe200078e0205 */
[----:B------:R-:W-:Y:S01]  /*01a0*/  MOV R25, RZ ;  /* 0x000000ff00197202 */ /* 0x000fe20000000f00 */
[----:B------:R-:W-:Y:S01]  /*01b0*/  IMAD.MOV R2, RZ, RZ, -R2 ;  /* 0x000000ffff027224 */ /* 0x000fe200078e0a02 */
[----:B0-----:R-:W-:-:S02]  /*01c0*/  ULEA UR4, UR6, UR4, 0x18 ;  /* 0x0000000406047291 */ /* 0x001fc4000f8ec0ff */
[----:B------:R-:W-:-:S04]  /*01d0*/  ULEA UR5, UR6, UR5, 0x18 ;  /* 0x0000000506057291 */ /* 0x000fc8000f8ec0ff */
[----:B------:R-:W-:Y:S02]  /*01e0*/  LEA R18, R3, UR4, 0x6 ;  /* 0x0000000403127c11 */ /* 0x000fe4000f8e30ff */
[C---:B------:R-:W-:Y:S02]  /*01f0*/  LEA R20, R5.reuse, UR5, 0x2 ;  /* 0x0000000505147c11 */ /* 0x040fe4000f8e10ff */
[----:B------:R-:W-:Y:S02]  /*0200*/  LEA R21, R5, R18, 0x2 ;  /* 0x0000001205157211 */ /* 0x000fe400078e10ff */
[----:B------:R-:W-:-:S07]  /*0210*/  LEA R17, R3, R20, 0x7 ;  /* 0x0000001403117211 */ /* 0x000fce00078e38ff */
.L_x_8:
[----:B-1----:R-:W-:Y:S01]  /*0220*/  MOV R0, R16 ;  /* 0x0000001000007202 */ /* 0x002fe20000000f00 */
[----:B------:R-:W0:Y:S01]  /*0230*/  LDC.64 R10, c[0x0][0x380] ;  /* 0x0000e000ff0a7b82 */ /* 0x000e220000000a00 */
[-C--:B------:R-:W-:Y:S01]  /*0240*/  VIMNMX R9, PT, PT, R4, R3.reuse, !PT ;  /* 0x0000000304097248 */ /* 0x080fe20007fe0100 */
[----:B------:R-:W-:Y:S01]  /*0250*/  IMAD.MOV.U32 R24, RZ, RZ, RZ ;  /* 0x000000ffff187224 */ /* 0x000fe200078e00ff */
[-C--:B------:R-:W-:Y:S02]  /*0260*/  ISETP.GE.AND P0, PT, R5, R0.reuse, PT ;  /* 0x000000000500720c */ /* 0x080fe40003f06270 */
[-C--:B------:R-:W-:Y:S02]  /*0270*/  ISETP.GE.AND P1, PT, R9, R0.reuse, PT ;  /* 0x000000000900720c */ /* 0x080fe40003f26270 */
[----:B------:R-:W-:Y:S02]  /*0280*/  VIMNMX R9, PT, PT, R22, R3, !PT ;  /* 0x0000000316097248 */ /* 0x000fe40007fe0100 */
[----:B------:R-:W-:-:S02]  /*0290*/  ISETP.GE.U32.OR P0, PT, R23, R0, P0 ;  /* 0x000000001700720c */ /* 0x000fc40000706470 */
[----:B------:R-:W-:-:S07]  /*02a0*/  ISETP.GE.AND P2, PT, R9, R0, PT ;  /* 0x000000000900720c */ /* 0x000fce0003f46270 */
[----:B------:R-:W1:Y:S01]  /*02b0*/  @!P1 LDC.64 R8, c[0x0][0x388] ;  /* 0x0000e200ff089b82 */ /* 0x000e620000000a00 */
[----:B0-----:R-:W-:-:S07]  /*02c0*/  IMAD.WIDE R10, R6, 0x4, R10 ;  /* 0x00000004060a7825 */ /* 0x001fce00078e020a */
[----:B------:R-:W0:Y:S01]  /*02d0*/  @!P2 LDC.64 R12, c[0x0][0x388] ;  /* 0x0000e200ff0cab82 */ /* 0x000e220000000a00 */
[----:B------:R-:W-:Y:S01]  /*02e0*/  @!P1 SHF.R.S32.HI R15, RZ, 0x1f, R19 ;  /* 0x0000001fff0f9819 */ /* 0x000fe20000011413 */
[----:B------:R-:W2:Y:S01]  /*02f0*/  @!P0 LDG.E R24, desc[UR8][R10.64] ;  /* 0x000000080a188981 */ /* 0x000ea2000c1e1900 */
[----:B------:R-:W-:Y:S01]  /*0300*/  @!P1 IADD3 R14, P0, PT, R22, R19, RZ ;  /* 0x00000013160e9210 */ /* 0x000fe20007f1e0ff */
[----:B------:R-:W-:-:S03]  /*0310*/  HFMA2 R26, -RZ, RZ, 0, 0 ;  /* 0x00000000ff1a7431 */ /* 0x000fc600000001ff */
[----:B------:R-:W-:Y:S02]  /*0320*/  @!P1 LEA.HI.X.SX32 R15, R22, R15, 0x1, P0 ;  /* 0x0000000f160f9211 */ /* 0x000fe400000f0eff */
[----:B-1----:R-:W-:-:S04]  /*0330*/  @!P1 LEA R8, P0, R14, R8, 0x2 ;  /* 0x000000080e089211 */ /* 0x002fc800078010ff */
[----:B------:R-:W-:Y:S01]  /*0340*/  @!P1 LEA.HI.X R9, R14, R9, R15, 0x2, P0 ;  /* 0x000000090e099211 */ /* 0x000fe200000f140f */
[----:B0-----:R-:W-:Y:S01]  /*0350*/  @!P2 IMAD.WIDE R28, R7, 0x4, R12 ;  /* 0x00000004071ca825 */ /* 0x001fe200078e020c */
[----:B------:R-:W-:-:S04]  /*0360*/  MOV R12, RZ ;  /* 0x000000ff000c7202 */ /* 0x000fc80000000f00 */
[----:B------:R-:W3:Y:S04]  /*0370*/  @!P2 LDG.E R26, desc[UR8][R28.64] ;  /* 0x000000081c1aa981 */ /* 0x000ee8000c1e1900 */
[----:B------:R-:W4:Y:S01]  /*0380*/  @!P1 LDG.E R12, desc[UR8][R8.64+0x40] ;  /* 0x00004008080c9981 */ /* 0x000f22000c1e1900 */
[----:B------:R-:W-:Y:S01]  /*0390*/  IADD3 R2, PT, PT, R2, 0x1, RZ ;  /* 0x0000000102027810 */ /* 0x000fe20007ffe0ff */
[----:B------:R-:W-:Y:S01]  /*03a0*/  VIADD R3, R3, 0x10 ;  /* 0x0000001003037836 */ /* 0x000fe20000000000 */
[----:B------:R-:W-:Y:S02]  /*03b0*/  IADD3 R5, PT, PT, R5, 0x10, RZ ;  /* 0x0000001005057810 */ /* 0x000fe40007ffe0ff */
[----:B------:R-:W-:Y:S02]  /*03c0*/  ISETP.NE.AND P0, PT, R2, RZ, PT ;  /* 0x000000ff0200720c */ /* 0x000fe40003f05270 */
[----:B------:R-:W-:-:S02]  /*03d0*/  IADD3 R6, PT, PT, R6, 0x10, RZ ;  /* 0x0000001006067810 */ /* 0x000fc40007ffe0ff */
[C---:B------:R-:W-:Y:S02]  /*03e0*/  LEA R19, R0.reuse, R19, 0x4 ;  /* 0x0000001300137211 */ /* 0x040fe400078e20ff */
[----:B------:R-:W-:Y:S01]  /*03f0*/  LEA R7, R0, R7, 0x4 ;  /* 0x0000000700077211 */ /* 0x000fe200078e20ff */
[----:B--2---:R-:W-:Y:S04]  /*0400*/  STS [R21], R24 ;  /* 0x0000001815007388 */ /* 0x004fe80000000800 */
[----:B---3--:R-:W-:Y:S04]  /*0410*/  STS [R17], R26 ;  /* 0x0000001a11007388 */ /* 0x008fe80000000800 */
[----:B----4-:R-:W-:Y:S01]  /*0420*/  STS [R17+0x40], R12 ;  /* 0x0000400c11007388 */ /* 0x010fe20000000800 */
[----:B------:R-:W-:Y:S06]  /*0430*/  BAR.SYNC.DEFER_BLOCKING 0x0 ;  /* 0x0000000000007b1d */ /* 0x000fec0000010000 */
[----:B------:R-:W-:Y:S04]  /*0440*/  LDS R11, [R20] ;  /* 0x00000000140b7984 */ /* 0x000fe80000000800 */
[----:B------:R-:W0:Y:S04]  /*0450*/  LDS.128 R12, [R18] ;  /* 0x00000000120c7984 */ /* 0x000e280000000c00 */
[----:B------:R-:W1:Y:S04]  /*0460*/  LDS R8, [R20+0x40] ;  /* 0x0000400014087984 */ /* 0x000e680000000800 */
[----:B------:R-:W2:Y:S04]  /*0470*/  LDS R10, [R20+0xc0] ;  /* 0x0000c000140a7984 */ /* 0x000ea80000000800 */
[----:B------:R-:W3:Y:S04]  /*0480*/  LDS R29, [R20+0x80] ;  /* 0x00008000141d7984 */ /* 0x000ee80000000800 */
[----:B------:R-:W4:Y:S04]  /*0490*/  LDS R9, [R20+0x100] ;  /* 0x0001000014097984 */ /* 0x000f280000000800 */
[----:B------:R-:W-:Y:S04]  /*04a0*/  LDS R24, [R20+0x1c0] ;  /* 0x0001c00014187984 */ /* 0x000fe80000000800 */
[----:B------:R-:W-:Y:S01]  /*04b0*/  LDS R26, [R20+0x700] ;  /* 0x00070000141a7984 */ /* 0x000fe20000000800 */
[----:B0-----:R-:W-:-:S03]  /*04c0*/  FFMA R28, R12, R11, R25 ;  /* 0x0000000b0c1c7223 */ /* 0x001fc60000000019 */
[----:B------:R-:W0:Y:S01]  /*04d0*/  LDS R11, [R20+0x140] ;  /* 0x00014000140b7984 */ /* 0x000e220000000800 */
[----:B-1----:R-:W-:-:S03]  /*04e0*/  FFMA R27, R12, R8, R27 ;  /* 0x000000080c1b7223 */ /* 0x002fc6000000001b */
[----:B------:R-:W1:Y:S01]  /*04f0*/  LDS R12, [R20+0x180] ;  /* 0x00018000140c7984 */ /* 0x000e620000000800 */
[----:B--2---:R-:W-:-:S03]  /*0500*/  FFMA R10, R10, R13, R27 ;  /* 0x0000000d0a0a7223 */ /* 0x004fc6000000001b */
[----:B------:R-:W-:Y:S01]  /*0510*/  LDS R25, [R20+0x200] ;  /* 0x0002000014197984 */ /* 0x000fe20000000800 */
[----:B---3--:R-:W-:-:S04]  /*0520*/  FFMA R28, R29, R13, R28 ;  /* 0x0000000d1d1c7223 */ /* 0x008fc8000000001c */
[-C--:B----4-:R-:W-:Y:S02]  /*0530*/  FFMA R13, R9, R14.reuse, R28 ;  /* 0x0000000e090d7223 */ /* 0x090fe4000000001c */
[----:B------:R-:W-:Y:S01]  /*0540*/  LDS R28, [R20+0x740] ;  /* 0x00074000141c7984 */ /* 0x000fe20000000800 */
[----:B0-----:R-:W-:-:S03]  /*0550*/  FFMA R27, R11, R14, R10 ;  /* 0x0000000e0b1b7223 */ /* 0x001fc6000000000a */
[----:B------:R-:W0:Y:S01]  /*0560*/  LDS.128 R8, [R18+0x10] ;  /* 0x0000100012087984 */ /* 0x000e220000000c00 */
[-C--:B-1----:R-:W-:Y:S01]  /*0570*/  FFMA R29, R12, R15.reuse, R13 ;  /* 0x0000000f0c1d7223 */ /* 0x082fe2000000000d */
[----:B------:R-:W-:Y:S02]  /*0580*/  FFMA R24, R24, R15, R27 ;  /* 0x0000000f18187223 */ /* 0x000fe4000000001b */
[----:B------:R-:W1:Y:S04]  /*0590*/  LDS R13, [R20+0x240] ;  /* 0x00024000140d7984 */ /* 0x000e680000000800 */
[----:B------:R-:W2:Y:S04]  /*05a0*/  LDS R14, [R20+0x280] ;  /* 0x00028000140e7984 */ /* 0x000ea80000000800 */
[----:B------:R-:W3:Y:S04]  /*05b0*/  LDS R12, [R20+0x2c0] ;  /* 0x0002c000140c7984 */ /* 0x000ee80000000800 */
[----:B------:R-:W4:Y:S01]  /*05c0*/  LDS R15, [R20+0x300] ;  /* 0x00030000140f7984 */ /* 0x000f220000000800 */
[----:B0-----:R-:W-:-:S03]  /*05d0*/  FFMA R29, R8, R25, R29 ;  /* 0x00000019081d7223 */ /* 0x001fc6000000001d */
[----:B------:R-:W0:Y:S01]  /*05e0*/  LDS R25, [R20+0x340] ;  /* 0x0003400014197984 */ /* 0x000e220000000800 */
[----:B-1----:R-:W-:-:S03]  /*05f0*/  FFMA R13, R8, R13, R24 ;  /* 0x0000000d080d7223 */ /* 0x002fc60000000018 */
[----:B------:R-:W1:Y:S01]  /*0600*/  LDS R8, [R20+0x380] ;  /* 0x0003800014087984 */ /* 0x000e620000000800 */
[----:B--2---:R-:W-:-:S03]  /*0610*/  FFMA R14, R14, R9, R29 ;  /* 0x000000090e0e7223 */ /* 0x004fc6000000001d */
[----:B------:R-:W2:Y:S01]  /*0620*/  LDS R24, [R20+0x3c0] ;  /* 0x0003c00014187984 */ /* 0x000ea20000000800 */
[----:B---3--:R-:W-:Y:S01]  /*0630*/  FFMA R12, R12, R9, R13 ;  /* 0x000000090c0c7223 */ /* 0x008fe2000000000d */
[----:B----4-:R-:W-:-:S03]  /*0640*/  FFMA R9, R15, R10, R14 ;  /* 0x0000000a0f097223 */ /* 0x010fc6000000000e */
[----:B0-----:R-:W-:Y:S02]  /*0650*/  FFMA R27, R25, R10, R12 ;  /* 0x0000000a191b7223 */ /* 0x001fe4000000000c */
[----:B------:R-:W-:Y:S01]  /*0660*/  LDS R25, [R20+0x400] ;  /* 0x0004000014197984 */ /* 0x000fe20000000800 */
[----:B-1----:R-:W-:-:S03]  /*0670*/  FFMA R29, R8, R11, R9 ;  /* 0x0000000b081d7223 */ /* 0x002fc60000000009 */
[----:B------:R-:W0:Y:S01]  /*0680*/  LDS.128 R12, [R18+0x20] ;  /* 0x00002000120c7984 */ /* 0x000e220000000c00 */
[----:B--2---:R-:W-:-:S03]  /*0690*/  FFMA R24, R24, R11, R27 ;  /* 0x0000000b18187223 */ /* 0x004fc6000000001b */
        /* <DEDUP_REMOVED lines=10> */
[----:B---3--:R-:W-:-:S03]  /*0740*/  FFMA R8, R8, R13, R9 ;  /* 0x0000000d08087223 */ /* 0x008fc60000000009 */
[----:B------:R-:W-:Y:S01]  /*0750*/  LDS R13, [R20+0x640] ;  /* 0x00064000140d7984 */ /* 0x000fe20000000800 */
[-C--:B----4-:R-:W-:Y:S01]  /*0760*/  FFMA R27, R11, R14.reuse, R10 ;  /* 0x0000000e0b1b7223 */ /* 0x090fe2000000000a */
[----:B0-----:R-:W-:Y:S02]  /*0770*/  FFMA R25, R25, R14, R8 ;  /* 0x0000000e19197223 */ /* 0x001fe40000000008 */
[----:B------:R-:W-:Y:S01]  /*0780*/  LDS R14, [R20+0x600] ;  /* 0x00060000140e7984 */ /* 0x000fe20000000800 */
[----:B-1----:R-:W-:-:S03]  /*0790*/  FFMA R27, R24, R15, R27 ;  /* 0x0000000f181b7223 */ /* 0x002fc6000000001b */
[----:B------:R-:W0:Y:S01]  /*07a0*/  LDS.128 R8, [R18+0x30] ;  /* 0x0000300012087984 */ /* 0x000e220000000c00 */
[----:B--2---:R-:W-:-:S03]  /*07b0*/  FFMA R24, R12, R15, R25 ;  /* 0x0000000f0c187223 */ /* 0x004fc60000000019 */
[----:B------:R-:W1:Y:S01]  /*07c0*/  LDS R12, [R20+0x680] ;  /* 0x00068000140c7984 */ /* 0x000e620000000800 */
[C---:B0-----:R-:W-:Y:S01]  /*07d0*/  FFMA R27, R8.reuse, R14, R27 ;  /* 0x0000000e081b7223 */ /* 0x041fe2000000001b */
[----:B------:R-:W-:Y:S02]  /*07e0*/  FFMA R13, R8, R13, R24 ;  /* 0x0000000d080d7223 */ /* 0x000fe40000000018 */
[----:B------:R-:W0:Y:S01]  /*07f0*/  LDS R14, [R20+0x6c0] ;  /* 0x0006c000140e7984 */ /* 0x000e220000000800 */
[----:B-1----:R-:W-:-:S03]  /*0800*/  FFMA R27, R12, R9, R27 ;  /* 0x000000090c1b7223 */ /* 0x002fc6000000001b */
[----:B------:R-:W1:Y:S01]  /*0810*/  LDS R24, [R20+0x780] ;  /* 0x0007800014187984 */ /* 0x000e620000000800 */
[----:B------:R-:W-:-:S03]  /*0820*/  FFMA R27, R26, R10, R27 ;  /* 0x0000000a1a1b7223 */ /* 0x000fc6000000001b */
[----:B------:R-:W2:Y:S01]  /*0830*/  LDS R8, [R20+0x7c0] ;  /* 0x0007c00014087984 */ /* 0x000ea20000000800 */
[----:B0-----:R-:W-:-:S04]  /*0840*/  FFMA R13, R14, R9, R13 ;  /* 0x000000090e0d7223 */ /* 0x001fc8000000000d */
[----:B------:R-:W-:Y:S01]  /*0850*/  FFMA R13, R28, R10, R13 ;  /* 0x0000000a1c0d7223 */ /* 0x000fe2000000000d */
[----:B-1----:R-:W-:-:S03]  /*0860*/  FFMA R25, R24, R11, R27 ;  /* 0x0000000b18197223 */ /* 0x002fc6000000001b */
[----:B--2---:R-:W-:Y:S01]  /*0870*/  FFMA R27, R8, R11, R13 ;  /* 0x0000000b081b7223 */ /* 0x004fe2000000000d */
[----:B------:R-:W-:Y:S06]  /*0880*/  BAR.SYNC.DEFER_BLOCKING 0x0 ;  /* 0x0000000000007b1d */ /* 0x000fec0000010000 */
[----:B------:R-:W-:Y:S05]  /*0890*/  @P0 BRA `(.L_x_8) ;  /* 0xfffffff800600947 */ /* 0x000fea000383ffff */
.L_x_7:
[C---:B------:R-:W-:Y:S02]  /*08a0*/  VIMNMX R3, PT, PT, R23.reuse, R22, !PT ;  /* 0x0000001617037248 */ /* 0x040fe40007fe0100 */
[----:B------:R-:W-:Y:S02]  /*08b0*/  VIMNMX R7, PT, PT, R23, R4, !PT ;  /* 0x0000000417077248 */ /* 0x000fe40007fe0100 */
[-C--:B------:R-:W-:Y:S02]  /*08c0*/  ISETP.GE.AND P0, PT, R3, R0.reuse, PT ;  /* 0x000000000300720c */ /* 0x080fe40003f06270 */
[----:B------:R-:W-:-:S11]  /*08d0*/  ISETP.GE.AND P1, PT, R7, R0, PT ;  /* 0x000000000700720c */ /* 0x000fd60003f26270 */
[----:B------:R-:W0:Y:S01]  /*08e0*/  @!P0 LDC.64 R2, c[0x0][0x390] ;  /* 0x0000e400ff028b82 */ /* 0x000e220000000a00 */
[----:B------:R-:W-:-:S04]  /*08f0*/  @!P0 IMAD R5, R23, R0, R22 ;  /* 0x0000000017058224 */ /* 0x000fc800078e0216 */
[----:B0-----:R-:W-:-:S05]  /*0900*/  @!P0 IMAD.WIDE R2, R5, 0x4, R2 ;  /* 0x0000000405028825 */ /* 0x001fca00078e0202 */
[----:B------:R0:W-:Y:S01]  /*0910*/  @!P0 STG.E desc[UR8][R2.64], R25 ;  /* 0x0000001902008986 */ /* 0x0001e2000c101908 */
[----:B------:R-:W-:Y:S05]  /*0920*/  @P1 EXIT ;  /* 0x000000000000194d */ /* 0x000fea0003800000 */
[----:B------:R-:W1:Y:S01]  /*0930*/  LDCU.64 UR4, c[0x0][0x390] ;  /* 0x00007200ff0477ac */ /* 0x000e620008000a00 */
[----:B------:R-:W-:-:S05]  /*0940*/  IMAD R23, R23, R0, RZ ;  /* 0x0000000017177224 */ /* 0x000fca00078e02ff */
[----:B0-----:R-:W-:Y:S02]  /*0950*/  SHF.R.S32.HI R3, RZ, 0x1f, R23 ;  /* 0x0000001fff037819 */ /* 0x001fe40000011417 */
[----:B------:R-:W-:-:S04]  /*0960*/  IADD3 R23, P0, PT, R22, R23, RZ ;  /* 0x0000001716177210 */ /* 0x000fc80007f1e0ff */
[----:B------:R-:W-:Y:S02]  /*0970*/  LEA.HI.X.SX32 R22, R22, R3, 0x1, P0 ;  /* 0x0000000316167211 */ /* 0x000fe400000f0eff */
[----:B-1----:R-:W-:-:S04]  /*0980*/  LEA R2, P0, R23, UR4, 0x2 ;  /* 0x0000000417027c11 */ /* 0x002fc8000f8010ff */
[----:B------:R-:W-:-:S05]  /*0990*/  LEA.HI.X R3, R23, UR5, R22, 0x2, P0 ;  /* 0x0000000517037c11 */ /* 0x000fca00080f1416 */
[----:B------:R-:W-:Y:S01]  /*09a0*/  STG.E desc[UR8][R2.64+0x40], R27 ;  /* 0x0000401b02007986 */ /* 0x000fe2000c101908 */
[----:B------:R-:W-:Y:S05]  /*09b0*/  EXIT ;  /* 0x000000000000794d */ /* 0x000fea0003800000 */
.L_x_9:
        /* <DEDUP_REMOVED lines=12> */
.L_x_22:


//--------------------- .text._Z19tiled_launch_boundsPKfS0_Pfi --------------------------
	.section	.text._Z19tiled_launch_boundsPKfS0_Pfi,"ax",@progbits
	.align	128
        .global         _Z19tiled_launch_boundsPKfS0_Pfi
        .type           _Z19tiled_launch_boundsPKfS0_Pfi,@function
        .size           _Z19tiled_launch_boundsPKfS0_Pfi,(.L_x_23 - _Z19tiled_launch_boundsPKfS0_Pfi)
        .other          _Z19tiled_launch_boundsPKfS0_Pfi,@"STO_CUDA_ENTRY STV_DEFAULT"
_Z19tiled_launch_boundsPKfS0_Pfi:
.text._Z19tiled_launch_boundsPKfS0_Pfi:
[----:B------:R-:W-:Y:S01]  /*0000*/  LDC R1, c[0x0][0x37c] ;  /* 0x0000df00ff017b82 */ /* 0x000fe20000000800 */
[----:B------:R-:W0:Y:S01]  /*0010*/  LDCU UR4, c[0x0][0x398] ;  /* 0x00007300ff0477ac */ /* 0x000e220008000800 */
[----:B------:R-:W1:Y:S01]  /*0020*/  S2R R27, SR_CTAID.Y ;  /* 0x00000000001b7919 */ /* 0x000e620000002600 */
[----:B------:R-:W-:Y:S01]  /*0030*/  HFMA2 R51, -RZ, RZ, 0, 0 ;  /* 0x00000000ff337431 */ /* 0x000fe200000001ff */
[----:B------:R-:W2:Y:S01]  /*0040*/  LDCU.64 UR8, c[0x0][0x358] ;  /* 0x00006b00ff0877ac */ /* 0x000ea20008000a00 */
[----:B------:R-:W1:Y:S01]  /*0050*/  S2R R0, SR_TID.Y ;  /* 0x0000000000007919 */ /* 0x000e620000002200 */
[----:B------:R-:W3:Y:S01]  /*0060*/  S2R R6, SR_CTAID.X ;  /* 0x0000000000067919 */ /* 0x000ee20000002500 */
[----:B------:R-:W3:Y:S01]  /*0070*/  S2R R25, SR_TID.X ;  /* 0x0000000000197919 */ /* 0x000ee20000002100 */
[----:B0-----:R-:W-:-:S04]  /*0080*/  MOV R24, UR4 ;  /* 0x0000000400187c02 */ /* 0x001fc80008000f00 */
[----:B------:R-:W-:Y:S02]  /*0090*/  ISETP.GE.AND P0, PT, R24, 0x1, PT ;  /* 0x000000011800780c */ /* 0x000fe40003f06270 */
[----:B-1----:R-:W-:Y:S02]  /*00a0*/  LEA R27, R27, R0, 0x4 ;  /* 0x000000001b1b7211 */ /* 0x002fe400078e20ff */
[----:B---3--:R-:W-:-:S09]  /*00b0*/  LEA R29, R6, R25, 0x4 ;  /* 0x00000019061d7211 */ /* 0x008fd200078e20ff */
[----:B--2---:R-:W-:Y:S05]  /*00c0*/  @!P0 BRA `(.L_x_10) ;  /* 0x0000000c00188947 */ /* 0x004fea0003800000 */
[----:B------:R-:W0:Y:S01]  /*00d0*/  S2UR UR6, SR_CgaCtaId ;  /* 0x00000000000679c3 */ /* 0x000e220000008800 */
[----:B------:R-:W-:Y:S01]  /*00e0*/  UMOV UR4, 0x400 ;  /* 0x0000040000047882 */ /* 0x000fe20000000000 */
[C---:B------:R-:W-:Y:S01]  /*00f0*/  ISETP.GE.U32.AND P0, PT, R24.reuse, 0x11, PT ;  /* 0x000000111800780c */ /* 0x040fe20003f06070 */
[----:B------:R-:W-:Y:S01]  /*0100*/  UIADD3 UR5, UPT, UPT, UR4, 0x400, URZ ;  /* 0x0000040004057890 */ /* 0x000fe2000fffe0ff */
[----:B------:R-:W-:Y:S02]  /*0110*/  IADD3 R42, PT, PT, R24, 0xf, RZ ;  /* 0x0000000f182a7810 */ /* 0x000fe40007ffe0ff */
[----:B------:R-:W-:Y:S02]  /*0120*/  MOV R51, RZ ;  /* 0x000000ff00337202 */ /* 0x000fe40000000f00 */
[----:B------:R-:W-:Y:S01]  /*0130*/  MOV R2, RZ ;  /* 0x000000ff00027202 */ /* 0x000fe20000000f00 */
[----:B0-----:R-:W-:Y:S02]  /*0140*/  ULEA UR4, UR6, UR4, 0x18 ;  /* 0x0000000406047291 */ /* 0x001fe4000f8ec0ff */
[----:B------:R-:W-:-:S04]  /*0150*/  ULEA UR5, UR6, UR5, 0x18 ;  /* 0x0000000506057291 */ /* 0x000fc8000f8ec0ff */
[C---:B------:R-:W-:Y:S02]  /*0160*/  LEA R28, R0.reuse, UR4, 0x6 ;  /* 0x00000004001c7c11 */ /* 0x040fe4000f8e30ff */
[C---:B------:R-:W-:Y:S02]  /*0170*/  LEA R31, R25.reuse, UR5, 0x2 ;  /* 0x00000005191f7c11 */ /* 0x040fe4000f8e10ff */
[----:B------:R-:W-:Y:S02]  /*0180*/  LEA R30, R25, R28, 0x2 ;  /* 0x0000001c191e7211 */ /* 0x000fe400078e10ff */
[----:B------:R-:W-:Y:S01]  /*0190*/  LEA R32, R0, R31, 0x6 ;  /* 0x0000001f00207211 */ /* 0x000fe200078e30ff */
[----:B------:R-:W-:Y:S06]  /*01a0*/  @!P0 BRA `(.L_x_11) ;  /* 0x0000000400f88947 */ /* 0x000fec0003800000 */
[----:B------:R-:W0:Y:S01]  /*01b0*/  LDC R33, c[0x0][0x398] ;  /* 0x0000e600ff217b82 */ /* 0x000e220000000800 */
[C---:B------:R-:W-:Y:S01]  /*01c0*/  IADD3 R4, PT, PT, R0.reuse, 0x10, RZ ;  /* 0x0000001000047810 */ /* 0x040fe20007ffe0ff */
[-CC-:B------:R-:W-:Y:S01]  /*01d0*/  IMAD R39, R0, R24.reuse, R25.reuse ;  /* 0x0000001800277224 */ /* 0x180fe200078e0219 */
[----:B------:R-:W-:Y:S01]  /*01e0*/  MOV R51, RZ ;  /* 0x000000ff00337202 */ /* 0x000fe20000000f00 */
[-CC-:B------:R-:W-:Y:S01]  /*01f0*/  IMAD R41, R27, R24.reuse, R25.reuse ;  /* 0x000000181b297224 */ /* 0x180fe200078e0219 */
[----:B------:R-:W-:Y:S01]  /*0200*/  MOV R37, R25 ;  /* 0x0000001900257202 */ /* 0x000fe20000000f00 */
[----:B------:R-:W-:Y:S01]  /*0210*/  IMAD R35, R4, R24, R25 ;  /* 0x0000001804237224 */ /* 0x000fe200078e0219 */
[----:B------:R-:W-:Y:S01]  /*0220*/  SHF.R.U32.HI R4, RZ, 0x4, R42 ;  /* 0x00000004ff047819 */ /* 0x000fe2000001162a */
[----:B------:R-:W1:Y:S01]  /*0230*/  LDC.64 R2, c[0x0][0x380] ;  /* 0x0000e000ff027b82 */ /* 0x000e620000000a00 */
[----:B------:R-:W-:Y:S02]  /*0240*/  LEA R39, R6, R39, 0x4 ;  /* 0x0000002706277211 */ /* 0x000fe400078e20ff */
[----:B------:R-:W-:-:S02]  /*0250*/  LOP3.LUT R4, R4, 0x7fffffe, RZ, 0xc0, !PT ;  /* 0x07fffffe04047812 */ /* 0x000fc400078ec0ff */
[----:B------:R-:W-:Y:S02]  /*0260*/  LEA R35, R6, R35, 0x4 ;  /* 0x0000002306237211 */ /* 0x000fe400078e20ff */
[----:B------:R-:W-:Y:S02]  /*0270*/  MOV R26, R0 ;  /* 0x00000000001a7202 */ /* 0x000fe40000000f00 */
[----:B------:R-:W-:-:S07]  /*0280*/  IADD3 R34, PT, PT, -R4, RZ, RZ ;  /* 0x000000ff04227210 */ /* 0x000fce0007ffe1ff */
.L_x_12:
[----:B0-----:R-:W-:Y:S01]  /*0290*/  MOV R24, R33 ;  /* 0x0000002100187202 */ /* 0x001fe20000000f00 */
[----:B------:R-:W-:Y:S01]  /*02a0*/  HFMA2 R9, -RZ, RZ, 0, 0 ;  /* 0x00000000ff097431 */ /* 0x000fe200000001ff */
[----:B------:R-:W-:Y:S01]  /*02b0*/  VIMNMX R5, PT, PT, R29, R26, !PT ;  /* 0x0000001a1d057248 */ /* 0x000fe20007fe0100 */
[----:B-1----:R-:W-:Y:S01]  /*02c0*/  IMAD.WIDE R22, R41, 0x4, R2 ;  /* 0x0000000429167825 */ /* 0x002fe200078e0202 */
[-C--:B------:R-:W-:Y:S02]  /*02d0*/  ISETP.GE.AND P0, PT, R37, R24.reuse, PT ;  /* 0x000000182500720c */ /* 0x080fe40003f06270 */
[-C--:B------:R-:W-:Y:S02]  /*02e0*/  ISETP.GE.AND P1, PT, R5, R24.reuse, PT ;  /* 0x000000180500720c */ /* 0x080fe40003f26270 */
[----:B------:R-:W-:Y:S02]  /*02f0*/  ISETP.GE.U32.OR P0, PT, R27, R24, P0 ;  /* 0x000000181b00720c */ /* 0x000fe40000706470 */
[----:B------:R-:W-:-:S09]  /*0300*/  MOV R7, RZ ;  /* 0x000000ff00077202 */ /* 0x000fd20000000f00 */
[----:B------:R-:W0:Y:S02]  /*0310*/  @!P1 LDC.64 R4, c[0x0][0x388] ;  /* 0x0000e200ff049b82 */ /* 0x000e240000000a00 */
[----:B------:R-:W2:Y:S01]  /*0320*/  @!P0 LDG.E R7, desc[UR8][R22.64] ;  /* 0x0000000816078981 */ /* 0x000ea2000c1e1900 */
[----:B0-----:R-:W-:-:S05]  /*0330*/  @!P1 IMAD.WIDE R4, R39, 0x4, R4 ;  /* 0x0000000427049825 */ /* 0x001fca00078e0204 */
[----:B------:R-:W3:Y:S01]  /*0340*/  @!P1 LDG.E R9, desc[UR8][R4.64] ;  /* 0x0000000804099981 */ /* 0x000ee2000c1e1900 */
[----:B------:R-:W-:-:S04]  /*0350*/  VIADDMNMX R11, R26, 0x10, R29, !PT ;  /* 0x000000101a0b7846 */ /* 0x000fc8000780011d */
[----:B------:R-:W-:Y:S02]  /*0360*/  ISETP.GE.AND P1, PT, R11, R24, PT ;  /* 0x000000180b00720c */ /* 0x000fe40003f26270 */
[----:B------:R-:W-:-:S04]  /*0370*/  IADD3 R11, PT, PT, R37, 0x10, RZ ;  /* 0x00000010250b7810 */ /* 0x000fc80007ffe0ff */
[----:B------:R-:W-:-:S07]  /*0380*/  ISETP.GE.AND P0, PT, R11, R24, PT ;  /* 0x000000180b00720c */ /* 0x000fce0003f06270 */
[----:B------:R-:W0:Y:S01]  /*0390*/  @!P1 LDC.64 R20, c[0x0][0x388] ;  /* 0x0000e200ff149b82 */ /* 0x000e220000000a00 */
[----:B------:R-:W-:Y:S01]  /*03a0*/  ISETP.GE.U32.OR P0, PT, R27, R24, P0 ;  /* 0x000000181b00720c */ /* 0x000fe20000706470 */
[----:B------:R-:W-:Y:S01]  /*03b0*/  HFMA2 R55, -RZ, RZ, 0, 0 ;  /* 0x00000000ff377431 */ /* 0x000fe200000001ff */
[----:B------:R-:W-:Y:S01]  /*03c0*/  MOV R61, RZ ;  /* 0x000000ff003d7202 */ /* 0x000fe20000000f00 */
[----:B0-----:R-:W-:Y:S01]  /*03d0*/  @!P1 IMAD.WIDE R20, R35, 0x4, R20 ;  /* 0x0000000423149825 */ /* 0x001fe200078e0214 */
[----:B--2---:R-:W-:Y:S04]  /*03e0*/  STS [R30], R7 ;  /* 0x000000071e007388 */ /* 0x004fe80000000800 */
[----:B---3--:R-:W-:Y:S01]  /*03f0*/  STS [R32], R9 ;  /* 0x0000000920007388 */ /* 0x008fe20000000800 */
[----:B------:R-:W-:Y:S06]  /*0400*/  BAR.SYNC.DEFER_BLOCKING 0x0 ;  /* 0x0000000000007b1d */ /* 0x000fec0000010000 */
[----:B------:R-:W-:Y:S04]  /*0410*/  LDS R52, [R31] ;  /* 0x000000001f347984 */ /* 0x000fe80000000800 */
[----:B------:R-:W-:Y:S04]  /*0420*/  LDS R54, [R31+0x40] ;  /* 0x000040001f367984 */ /* 0x000fe80000000800 */
        /* <DEDUP_REMOVED lines=14> */
[----:B------:R-:W0:Y:S04]  /*0510*/  LDS.128 R16, [R28] ;  /* 0x000000001c107984 */ /* 0x000e280000000c00 */
[----:B------:R-:W1:Y:S04]  /*0520*/  LDS.128 R12, [R28+0x10] ;  /* 0x000010001c0c7984 */ /* 0x000e680000000c00 */
[----:B------:R-:W2:Y:S04]  /*0530*/  LDS.128 R8, [R28+0x20] ;  /* 0x000020001c087984 */ /* 0x000ea80000000c00 */
[----:B------:R-:W3:Y:S01]  /*0540*/  LDS.128 R4, [R28+0x30] ;  /* 0x000030001c047984 */ /* 0x000ee20000000c00 */
[----:B------:R-:W-:Y:S06]  /*0550*/  BAR.SYNC.DEFER_BLOCKING 0x0 ;  /* 0x0000000000007b1d */ /* 0x000fec0000010000 */
[----:B------:R-:W4:Y:S04]  /*0560*/  @!P0 LDG.E R55, desc[UR8][R22.64+0x40] ;  /* 0x0000400816378981 */ /* 0x000f28000c1e1900 */
[----:B------:R-:W5:Y:S01]  /*0570*/  @!P1 LDG.E R61, desc[UR8][R20.64] ;  /* 0x00000008143d9981 */ /* 0x000f62000c1e1900 */
[----:B0-----:R-:W-:-:S04]  /*0580*/  FFMA R16, R16, R52, R51 ;  /* 0x0000003410107223 */ /* 0x001fc80000000033 */
[----:B------:R-:W-:-:S04]  /*0590*/  FFMA R16, R54, R17, R16 ;  /* 0x0000001136107223 */ /* 0x000fc80000000010 */
[----:B------:R-:W-:-:S04]  /*05a0*/  FFMA R59, R59, R18, R16 ;  /* 0x000000123b3b7223 */ /* 0x000fc80000000010 */
[----:B------:R-:W-:-:S04]  /*05b0*/  FFMA R19, R50, R19, R59 ;  /* 0x0000001332137223 */ /* 0x000fc8000000003b */
[----:B-1----:R-:W-:-:S04]  /*05c0*/  FFMA R19, R12, R57, R19 ;  /* 0x000000390c137223 */ /* 0x002fc80000000013 */
[----:B------:R-:W-:-:S04]  /*05d0*/  FFMA R48, R48, R13, R19 ;  /* 0x0000000d30307223 */ /* 0x000fc80000000013 */
[----:B------:R-:W-:-:S04]  /*05e0*/  FFMA R53, R53, R14, R48 ;  /* 0x0000000e35357223 */ /* 0x000fc80000000030 */
[----:B------:R-:W-:-:S04]  /*05f0*/  FFMA R15, R44, R15, R53 ;  /* 0x0000000f2c0f7223 */ /* 0x000fc80000000035 */
[----:B--2---:R-:W-:-:S04]  /*0600*/  FFMA R15, R8, R47, R15 ;  /* 0x0000002f080f7223 */ /* 0x004fc8000000000f */
[----:B------:R-:W-:-:S04]  /*0610*/  FFMA R46, R46, R9, R15 ;  /* 0x000000092e2e7223 */ /* 0x000fc8000000000f */
[----:B------:R-:W-:-:S04]  /*0620*/  FFMA R49, R49, R10, R46 ;  /* 0x0000000a31317223 */ /* 0x000fc8000000002e */
[----:B------:R-:W-:-:S04]  /*0630*/  FFMA R11, R38, R11, R49 ;  /* 0x0000000b260b7223 */ /* 0x000fc80000000031 */
[----:B---3--:R-:W-:-:S04]  /*0640*/  FFMA R11, R4, R43, R11 ;  /* 0x0000002b040b7223 */ /* 0x008fc8000000000b */
[----:B------:R-:W-:-:S04]  /*0650*/  FFMA R4, R40, R5, R11 ;  /* 0x0000000528047223 */ /* 0x000fc8000000000b */
[----:B------:R-:W-:-:S04]  /*0660*/  FFMA R5, R45, R6, R4 ;  /* 0x000000062d057223 */ /* 0x000fc80000000004 */
[----:B------:R-:W-:Y:S01]  /*0670*/  FFMA R5, R36, R7, R5 ;  /* 0x0000000724057223 */ /* 0x000fe20000000005 */
[----:B------:R-:W-:-:S04]  /*0680*/  IADD3 R34, PT, PT, R34, 0x2, RZ ;  /* 0x0000000222227810 */ /* 0x000fc80007ffe0ff */
[----:B------:R-:W-:Y:S02]  /*0690*/  ISETP.NE.AND P0, PT, R34, RZ, PT ;  /* 0x000000ff2200720c */ /* 0x000fe40003f05270 */
[----:B------:R-:W-:Y:S02]  /*06a0*/  IADD3 R26, PT, PT, R26, 0x20, RZ ;  /* 0x000000201a1a7810 */ /* 0x000fe40007ffe0ff */
[----:B------:R-:W-:Y:S02]  /*06b0*/  IADD3 R41, PT, PT, R41, 0x20, RZ ;  /* 0x0000002029297810 */ /* 0x000fe40007ffe0ff */
[----:B------:R-:W-:Y:S02]  /*06c0*/  IADD3 R37, PT, PT, R37, 0x20, RZ ;  /* 0x0000002025257810 */ /* 0x000fe40007ffe0ff */
[C---:B------:R-:W-:Y:S02]  /*06d0*/  LEA R39, R24.reuse, R39, 0x5 ;  /* 0x0000002718277211 */ /* 0x040fe400078e28ff */
[----:B------:R-:W-:Y:S01]  /*06e0*/  LEA R35, R24, R35, 0x5 ;  /* 0x0000002318237211 */ /* 0x000fe200078e28ff */
[----:B----4-:R-:W-:Y:S04]  /*06f0*/  STS [R30], R55 ;  /* 0x000000371e007388 */ /* 0x010fe80000000800 */
[----:B-----5:R-:W-:Y:S01]  /*0700*/  STS [R32], R61 ;  /* 0x0000003d20007388 */ /* 0x020fe20000000800 */
[----:B------:R-:W-:Y:S06]  /*0710*/  BAR.SYNC.DEFER_BLOCKING 0x0 ;  /* 0x0000000000007b1d */ /* 0x000fec0000010000 */
[----:B------:R-:W-:Y:S04]  /*0720*/  LDS R23, [R31] ;  /* 0x000000001f177984 */ /* 0x000fe80000000800 */
[----:B------:R-:W0:Y:S04]  /*0730*/  LDS.128 R16, [R28] ;  /* 0x000000001c107984 */ /* 0x000e280000000c00 */
[----:B------:R-:W1:Y:S04]  /*0740*/  LDS R20, [R31+0x40] ;  /* 0x000040001f147984 */ /* 0x000e680000000800 */
[----:B------:R-:W2:Y:S04]  /*0750*/  LDS R21, [R31+0x80] ;  /* 0x000080001f157984 */ /* 0x000ea80000000800 */
[----:B------:R-:W3:Y:S04]  /*0760*/  LDS R22, [R31+0xc0] ;  /* 0x0000c0001f167984 */ /* 0x000ee80000000800 */
[----:B------:R-:W-:Y:S04]  /*0770*/  LDS R47, [R31+0x100] ;  /* 0x000100001f2f7984 */ /* 0x000fe80000000800 */
[----:B------:R-:W4:Y:S04]  /*0780*/  LDS.128 R12, [R28+0x10] ;  /* 0x000010001c0c7984 */ /* 0x000f280000000c00 */
[----:B------:R-:W5:Y:S04]  /*0790*/  LDS R38, [R31+0x140] ;  /* 0x000140001f267984 */ /* 0x000f680000000800 */
[----:B------:R-:W5:Y:S04]  /*07a0*/  LDS R43, [R31+0x180] ;  /* 0x000180001f2b7984 */ /* 0x000f680000000800 */
[----:B------:R-:W5:Y:S04]  /*07b0*/  LDS R40, [R31+0x1c0] ;  /* 0x0001c0001f287984 */ /* 0x000f680000000800 */
[----:B------:R-:W-:Y:S04]  /*07c0*/  LDS R45, [R31+0x200] ;  /* 0x000200001f2d7984 */ /* 0x000fe80000000800 */
[----:B------:R-:W5:Y:S01]  /*07d0*/  LDS.128 R8, [R28+0x20] ;  /* 0x000020001c087984 */ /* 0x000f620000000c00 */
[----:B0-----:R-:W-:-:S03]  /*07e0*/  FFMA R23, R16, R23, R5 ;  /* 0x0000001710177223 */ /* 0x001fc60000000005 */
[----:B------:R-:W0:Y:S01]  /*07f0*/  LDS R49, [R31+0x240] ;  /* 0x000240001f317984 */ /* 0x000e220000000800 */
[----:B-1----:R-:W-:-:S03]  /*0800*/  FFMA R20, R20, R17, R23 ;  /* 0x0000001114147223 */ /* 0x002fc60000000017 */
[----:B------:R-:W1:Y:S01]  /*0810*/  LDS R16, [R31+0x280] ;  /* 0x000280001f107984 */ /* 0x000e620000000800 */
[----:B--2---:R-:W-:-:S03]  /*0820*/  FFMA R21, R21, R18, R20 ;  /* 0x0000001215157223 */ /* 0x004fc60000000014 */
[----:B------:R-:W2:Y:S01]  /*0830*/  LDS R17, [R31+0x2c0] ;  /* 0x0002c0001f117984 */ /* 0x000ea20000000800 */
[----:B---3--:R-:W-:-:S03]  /*0840*/  FFMA R19, R22, R19, R21 ;  /* 0x0000001316137223 */ /* 0x008fc60000000015 */
[----:B------:R-:W-:Y:S04]  /*0850*/  LDS R18, [R31+0x300] ;  /* 0x000300001f127984 */ /* 0x000fe80000000800 */
[----:B------:R-:W3:Y:S01]  /*0860*/  LDS.128 R4, [R28+0x30] ;  /* 0x000030001c047984 */ /* 0x000ee20000000c00 */
[----:B----4-:R-:W-:-:S03]  /*0870*/  FFMA R19, R12, R47, R19 ;  /* 0x0000002f0c137223 */ /* 0x010fc60000000013 */
[----:B------:R-:W4:Y:S04]  /*0880*/  LDS R21, [R31+0x340] ;  /* 0x000340001f157984 */ /* 0x000f280000000800 */
[----:B------:R-:W4:Y:S01]  /*0890*/  LDS R12, [R31+0x380] ;  /* 0x000380001f0c7984 */ /* 0x000f220000000800 */
[----:B-----5:R-:W-:-:S03]  /*08a0*/  FFMA R38, R38, R13, R19 ;  /* 0x0000000d26267223 */ /* 0x020fc60000000013 */
[----:B------:R-:W5:Y:S01]  /*08b0*/  LDS R51, [R31+0x3c0] ;  /* 0x0003c0001f337984 */ /* 0x000f620000000800 */
[----:B------:R-:W-:-:S04]  /*08c0*/  FFMA R43, R43, R14, R38 ;  /* 0x0000000e2b2b7223 */ /* 0x000fc80000000026 */
[----:B------:R-:W-:-:S04]  /*08d0*/  FFMA R15, R40, R15, R43 ;  /* 0x0000000f280f7223 */ /* 0x000fc8000000002b */
[----:B------:R-:W-:-:S04]  /*08e0*/  FFMA R8, R8, R45, R15 ;  /* 0x0000002d08087223 */ /* 0x000fc8000000000f */
[----:B0-----:R-:W-:-:S04]  /*08f0*/  FFMA R9, R49, R9, R8 ;  /* 0x0000000931097223 */ /* 0x001fc80000000008 */
[----:B-1----:R-:W-:-:S04]  /*0900*/  FFMA R10, R16, R10, R9 ;  /* 0x0000000a100a7223 */ /* 0x002fc80000000009 */
[----:B--2---:R-:W-:-:S04]  /*0910*/  FFMA R11, R17, R11, R10 ;  /* 0x0000000b110b7223 */ /* 0x004fc8000000000a */
[----:B---3--:R-:W-:-:S04]  /*0920*/  FFMA R4, R4, R18, R11 ;  /* 0x0000001204047223 */ /* 0x008fc8000000000b */
[----:B----4-:R-:W-:-:S04]  /*0930*/  FFMA R5, R21, R5, R4 ;  /* 0x0000000515057223 */ /* 0x010fc80000000004 */
[----:B------:R-:W-:-:S04]  /*0940*/  FFMA R6, R12, R6, R5 ;  /* 0x000000060c067223 */ /* 0x000fc80000000005 */
[----:B-----5:R-:W-:Y:S01]  /*0950*/  FFMA R51, R51, R7, R6 ;  /* 0x0000000733337223 */ /* 0x020fe20000000006 */
[----:B------:R-:W-:Y:S06]  /*0960*/  BAR.SYNC.DEFER_BLOCKING 0x0 ;  /* 0x0000000000007b1d */ /* 0x000fec0000010000 */
[----:B------:R-:W-:Y:S05]  /*0970*/  @P0 BRA `(.L_x_12) ;  /* 0xfffffff800440947 */ /* 0x000fea000383ffff */
[----:B------:R-:W-:-:S07]  /*0980*/  LOP3.LUT R2, R42, 0x7fffffe0, RZ, 0xc0, !PT ;  /* 0x7fffffe02a027812 */ /* 0x000fce00078ec0ff */
.L_x_11:
[----:B------:R-:W-:-:S13]  /*0990*/  LOP3.LUT P0, RZ, R42, 0x10, RZ, 0xc0, !PT ;  /* 0x000000102aff7812 */ /* 0x000fda000780c0ff */
[----:B------:R-:W-:Y:S05]  /*09a0*/  @!P0 BRA `(.L_x_10) ;  /* 0x0000000000e08947 */ /* 0x000fea0003800000 */
[-C--:B------:R-:W-:Y:S01]  /*09b0*/  IADD3 R5, PT, PT, R25, R2.reuse, RZ ;  /* 0x0000000219057210 */ /* 0x080fe20007ffe0ff */
[----:B------:R-:W-:Y:S01]  /*09c0*/  HFMA2 R15, -RZ, RZ, 0, 0 ;  /* 0x00000000ff0f7431 */ /* 0x000fe200000001ff */
[----:B------:R-:W-:Y:S02]  /*09d0*/  IADD3 R0, PT, PT, R0, R2, RZ ;  /* 0x0000000200007210 */ /* 0x000fe40007ffe0ff */
[----:B------:R-:W-:Y:S02]  /*09e0*/  ISETP.GE.AND P0, PT, R5, R24, PT ;  /* 0x000000180500720c */ /* 0x000fe40003f06270 */
[----:B------:R-:W-:Y:S02]  /*09f0*/  VIMNMX R3, PT, PT, R29, R0, !PT ;  /* 0x000000001d037248 */ /* 0x000fe40007fe0100 */
[-C--:B------:R-:W-:Y:S02]  /*0a00*/  ISETP.GE.U32.OR P0, PT, R27, R24.reuse, P0 ;  /* 0x000000181b00720c */ /* 0x080fe40000706470 */
[----:B------:R-:W-:-:S02]  /*0a10*/  ISETP.GE.AND P1, PT, R3, R24, PT ;  /* 0x000000180300720c */ /* 0x000fc40003f26270 */
[----:B------:R-:W-:-:S09]  /*0a20*/  MOV R17, RZ ;  /* 0x000000ff00117202 */ /* 0x000fd20000000f00 */
[----:B------:R-:W0:Y:S01]  /*0a30*/  @!P0 LDC.64 R2, c[0x0][0x380] ;  /* 0x0000e000ff028b82 */ /* 0x000e220000000a00 */
[-C--:B------:R-:W-:Y:S02]  /*0a40*/  @!P0 IMAD R5, R27, R24.reuse, R5 ;  /* 0x000000181b058224 */ /* 0x080fe400078e0205 */
[----:B------:R-:W-:-:S05]  /*0a50*/  @!P1 IMAD R7, R0, R24, R29 ;  /* 0x0000001800079224 */ /* 0x000fca00078e021d */
[----:B------:R-:W1:Y:S01]  /*0a60*/  @!P1 LDC.64 R12, c[0x0][0x388] ;  /* 0x0000e200ff0c9b82 */ /* 0x000e620000000a00 */
[----:B0-----:R-:W-:-:S05]  /*0a70*/  @!P0 IMAD.WIDE R2, R5, 0x4, R2 ;  /* 0x0000000405028825 */ /* 0x001fca00078e0202 */
[----:B------:R-:W2:Y:S01]  /*0a80*/  @!P0 LDG.E R15, desc[UR8][R2.64] ;  /* 0x00000008020f8981 */ /* 0x000ea2000c1e1900 */
[----:B-1----:R-:W-:-:S05]  /*0a90*/  @!P1 IMAD.WIDE R12, R7, 0x4, R12 ;  /* 0x00000004070c9825 */ /* 0x002fca00078e020c */
[----:B------:R-:W3:Y:S04]  /*0aa0*/  @!P1 LDG.E R17, desc[UR8][R12.64] ;  /* 0x000000080c119981 */ /* 0x000ee8000c1e1900 */
[----:B--2---:R-:W-:Y:S04]  /*0ab0*/  STS [R30], R15 ;  /* 0x0000000f1e007388 */ /* 0x004fe80000000800 */
[----:B---3--:R-:W-:Y:S01]  /*0ac0*/  STS [R32], R17 ;  /* 0x0000001120007388 */ /* 0x008fe20000000800 */
        /* <DEDUP_REMOVED lines=16> */
[----:B------:R-:W1:Y:S04]  /*0bd0*/  LDS R4, [R31+0x280] ;  /* 0x000280001f047984 */ /* 0x000e680000000800 */
[----:B------:R-:W1:Y:S01]  /*0be0*/  LDS R19, [R31+0x2c0] ;  /* 0x0002c0001f137984 */ /* 0x000e620000000800 */
[----:B--2---:R-:W-:-:S03]  /*0bf0*/  FFMA R6, R16, R6, R5 ;  /* 0x0000000610067223 */ /* 0x004fc60000000005 */
[----:B------:R-:W-:Y:S04]  /*0c00*/  LDS R0, [R31+0x300] ;  /* 0x000300001f007984 */ /* 0x000fe80000000800 */
[----:B------:R-:W2:Y:S01]  /*0c10*/  LDS.128 R48, [R28+0x30] ;  /* 0x000030001c307984 */ /* 0x000ea20000000c00 */
[----:B---3--:R-:W-:-:S03]  /*0c20*/  FFMA R7, R21, R7, R6 ;  /* 0x0000000715077223 */ /* 0x008fc60000000006 */
[----:B------:R-:W3:Y:S01]  /*0c30*/  LDS R5, [R31+0x340] ;  /* 0x000340001f057984 */ /* 0x000ee20000000800 */
[----:B----4-:R-:W-:-:S03]  /*0c40*/  FFMA R8, R8, R18, R7 ;  /* 0x0000001208087223 */ /* 0x010fc60000000007 */
        /* <DEDUP_REMOVED lines=8> */
[----:B------:R-:W-:-:S04]  /*0cd0*/  FFMA R15, R19, R15, R4 ;  /* 0x0000000f130f7223 */ /* 0x000fc80000000004 */
[----:B--2---:R-:W-:-:S04]  /*0ce0*/  FFMA R0, R48, R0, R15 ;  /* 0x0000000030007223 */ /* 0x004fc8000000000f */
[----:B---3--:R-:W-:-:S04]  /*0cf0*/  FFMA R5, R5, R49, R0 ;  /* 0x0000003105057223 */ /* 0x008fc80000000000 */
[----:B----4-:R-:W-:-:S04]  /*0d00*/  FFMA R6, R6, R50, R5 ;  /* 0x0000003206067223 */ /* 0x010fc80000000005 */
[----:B-----5:R-:W-:Y:S01]  /*0d10*/  FFMA R51, R7, R51, R6 ;  /* 0x0000003307337223 */ /* 0x020fe20000000006 */
[----:B------:R-:W-:Y:S06]  /*0d20*/  BAR.SYNC.DEFER_BLOCKING 0x0 ;  /* 0x0000000000007b1d */ /* 0x000fec0000010000 */
.L_x_10:
[----:B------:R-:W-:-:S04]  /*0d30*/  VIMNMX R3, PT, PT, R27, R29, !PT ;  /* 0x0000001d1b037248 */ /* 0x000fc80007fe0100 */
[----:B------:R-:W-:-:S13]  /*0d40*/  ISETP.GE.AND P0, PT, R3, R24, PT ;  /* 0x000000180300720c */ /* 0x000fda0003f06270 */
[----:B------:R-:W-:Y:S05]  /*0d50*/  @P0 EXIT ;  /* 0x000000000000094d */ /* 0x000fea0003800000 */
[----:B------:R-:W0:Y:S01]  /*0d60*/  LDC.64 R2, c[0x0][0x390] ;  /* 0x0000e400ff027b82 */ /* 0x000e220000000a00 */
[----:B------:R-:W-:-:S04]  /*0d70*/  IMAD R27, R27, R24, R29 ;  /* 0x000000181b1b7224 */ /* 0x000fc800078e021d */
[----:B0-----:R-:W-:-:S05]  /*0d80*/  IMAD.WIDE R2, R27, 0x4, R2 ;  /* 0x000000041b027825 */ /* 0x001fca00078e0202 */
[----:B------:R-:W-:Y:S01]  /*0d90*/  STG.E desc[UR8][R2.64], R51 ;  /* 0x0000003302007986 */ /* 0x000fe2000c101908 */
[----:B------:R-:W-:Y:S05]  /*0da0*/  EXIT ;  /* 0x000000000000794d */ /* 0x000fea0003800000 */
.L_x_13:
        /* <DEDUP_REMOVED lines=13> */
.L_x_23:


//--------------------- .text._Z14tiled_baselinePKfS0_Pfi --------------------------
	.section	.text._Z14tiled_baselinePKfS0_Pfi,"ax",@progbits
	.align	128
        .global         _Z14tiled_baselinePKfS0_Pfi
        .type           _Z14tiled_baselinePKfS0_Pfi,@function
        .size           _Z14tiled_baselinePKfS0_Pfi,(.L_x_24 - _Z14tiled_baselinePKfS0_Pfi)
        .other          _Z14tiled_baselinePKfS0_Pfi,@"STO_CUDA_ENTRY STV_DEFAULT"
_Z14tiled_baselinePKfS0_Pfi:
.text._Z14tiled_baselinePKfS0_Pfi:
        /* <DEDUP_REMOVED lines=22> */
[----:B------:R-:W-:Y:S02]  /*0160*/  LEA R17, R15, UR4, 0x6 ;  /* 0x000000040f117c11 */ /* 0x000fe4000f8e30ff */
[C---:B------:R-:W-:Y:S02]  /*0170*/  LEA R16, R13.reuse, UR5, 0x2 ;  /* 0x000000050d107c11 */ /* 0x040fe4000f8e10ff */
[----:B------:R-:W-:Y:S02]  /*0180*/  LEA R20, R13, R17, 0x2 ;  /* 0x000000110d147211 */ /* 0x000fe400078e10ff */
[----:B------:R-:W-:Y:S01]  /*0190*/  LEA R18, R15, R16, 0x6 ;  /* 0x000000100f127211 */ /* 0x000fe200078e30ff */
[----:B------:R-:W-:Y:S06]  /*01a0*/  @!P0 BRA `(.L_x_15) ;  /* 0x0000000400f08947 */ /* 0x000fec0003800000 */
[C---:B------:R-:W-:Y:S01]  /*01b0*/  IADD3 R4, PT, PT, R15.reuse, 0x10, RZ ;  /* 0x000000100f047810 */ /* 0x040fe20007ffe0ff */
[-CC-:B------:R-:W-:Y:S01]  /*01c0*/  IMAD R23, R15, R0.reuse, R13.reuse ;  /* 0x000000000f177224 */ /* 0x180fe200078e020d */
[CC--:B------:R-:W-:Y:S01]  /*01d0*/  ISETP.GE.U32.AND P0, PT, R3.reuse, R0.reuse, PT ;  /* 0x000000000300720c */ /* 0x0c0fe20003f06070 */
[-CC-:B------:R-:W-:Y:S01]  /*01e0*/  IMAD R12, R3, R0.reuse, R13.reuse ;  /* 0x00000000030c7224 */ /* 0x180fe200078e020d */
[----:B------:R-:W-:Y:S01]  /*01f0*/  MOV R7, RZ ;  /* 0x000000ff00077202 */ /* 0x000fe20000000f00 */
[----:B------:R-:W-:Y:S01]  /*0200*/  IMAD R25, R4, R0, R13 ;  /* 0x0000000004197224 */ /* 0x000fe200078e020d */
[----:B------:R-:W-:Y:S02]  /*0210*/  SHF.R.U32.HI R4, RZ, 0x4, R22 ;  /* 0x00000004ff047819 */ /* 0x000fe40000011616 */
[----:B------:R-:W-:Y:S02]  /*0220*/  LEA R23, R6, R23, 0x4 ;  /* 0x0000001706177211 */ /* 0x000fe400078e20ff */
[----:B------:R-:W-:-:S02]  /*0230*/  LOP3.LUT R4, R4, 0x7fffffe, RZ, 0xc0, !PT ;  /* 0x07fffffe04047812 */ /* 0x000fc400078ec0ff */
[----:B------:R-:W-:Y:S02]  /*0240*/  LEA R25, R6, R25, 0x4 ;  /* 0x0000001906197211 */ /* 0x000fe400078e20ff */
[----:B------:R-:W-:Y:S02]  /*0250*/  MOV R21, R13 ;  /* 0x0000000d00157202 */ /* 0x000fe40000000f00 */
[----:B------:R-:W-:Y:S02]  /*0260*/  MOV R19, R15 ;  /* 0x0000000f00137202 */ /* 0x000fe40000000f00 */
[----:B------:R-:W-:-:S07]  /*0270*/  IADD3 R14, PT, PT, -R4, RZ, RZ ;  /* 0x000000ff040e7210 */ /* 0x000fce0007ffe1ff */
.L_x_16:
[----:B------:R-:W0:Y:S01]  /*0280*/  LDC R0, c[0x0][0x398] ;  /* 0x0000e600ff007b82 */ /* 0x000e220000000800 */
[----:B------:R-:W-:Y:S01]  /*0290*/  VIMNMX R5, PT, PT, R2, R19, !PT ;  /* 0x0000001302057248 */ /* 0x000fe20007fe0100 */
[----:B------:R-:W-:Y:S01]  /*02a0*/  HFMA2 R24, -RZ, RZ, 0, 0 ;  /* 0x00000000ff187431 */ /* 0x000fe200000001ff */
[----:B------:R-:W-:-:S05]  /*02b0*/  MOV R6, RZ ;  /* 0x000000ff00067202 */ /* 0x000fca0000000f00 */
[----:B------:R-:W1:Y:S01]  /*02c0*/  LDC.64 R26, c[0x0][0x380] ;  /* 0x0000e000ff1a7b82 */ /* 0x000e620000000a00 */
[-C--:B0-----:R-:W-:Y:S02]  /*02d0*/  ISETP.GE.AND P2, PT, R5, R0.reuse, PT ;  /* 0x000000000500720c */ /* 0x081fe40003f46270 */
[----:B------:R-:W-:Y:S01]  /*02e0*/  ISETP.GE.OR P1, PT, R21, R0, P0 ;  /* 0x000000001500720c */ /* 0x000fe20000726670 */
[----:B-1----:R-:W-:-:S10]  /*02f0*/  IMAD.WIDE R26, R12, 0x4, R26 ;  /* 0x000000040c1a7825 */ /* 0x002fd400078e021a */
[----:B------:R-:W0:Y:S02]  /*0300*/  @!P2 LDC.64 R4, c[0x0][0x388] ;  /* 0x0000e200ff04ab82 */ /* 0x000e240000000a00 */
[----:B------:R-:W2:Y:S01]  /*0310*/  @!P1 LDG.E R6, desc[UR8][R26.64] ;  /* 0x000000081a069981 */ /* 0x000ea2000c1e1900 */
[----:B0-----:R-:W-:-:S05]  /*0320*/  @!P2 IMAD.WIDE R4, R23, 0x4, R4 ;  /* 0x000000041704a825 */ /* 0x001fca00078e0204 */
        /* <DEDUP_REMOVED lines=8> */
[----:B------:R-:W-:Y:S01]  /*03b0*/  LDS R24, [R16+0x340] ;  /* 0x0003400010187984 */ /* 0x000fe20000000800 */
[----:B0-----:R-:W-:-:S03]  /*03c0*/  FFMA R28, R8, R28, R7 ;  /* 0x0000001c081c7223 */ /* 0x001fc60000000007 */
[----:B------:R-:W0:Y:S01]  /*03d0*/  LDS R8, [R16+0xc0] ;  /* 0x0000c00010087984 */ /* 0x000e220000000800 */
[----:B-1----:R-:W-:-:S03]  /*03e0*/  FFMA R28, R5, R9, R28 ;  /* 0x00000009051c7223 */ /* 0x002fc6000000001c */
[----:B------:R-:W-:Y:S04]  /*03f0*/  LDS R9, [R16+0x100] ;  /* 0x0001000010097984 */ /* 0x000fe80000000800 */
[----:B------:R-:W1:Y:S01]  /*0400*/  LDS.128 R4, [R17+0x10] ;  /* 0x0000100011047984 */ /* 0x000e620000000c00 */
[----:B--2---:R-:W-:-:S03]  /*0410*/  FFMA R29, R29, R10, R28 ;  /* 0x0000000a1d1d7223 */ /* 0x004fc6000000001c */
[----:B------:R-:W2:Y:S01]  /*0420*/  LDS R10, [R16+0x140] ;  /* 0x00014000100a7984 */ /* 0x000ea20000000800 */
[----:B0-----:R-:W-:-:S03]  /*0430*/  FFMA R29, R8, R11, R29 ;  /* 0x0000000b081d7223 */ /* 0x001fc6000000001d */
[----:B------:R-:W0:Y:S01]  /*0440*/  LDS R11, [R16+0x180] ;  /* 0x00018000100b7984 */ /* 0x000e220000000800 */
[----:B-1----:R-:W-:-:S03]  /*0450*/  FFMA R8, R4, R9, R29 ;  /* 0x0000000904087223 */ /* 0x002fc6000000001d */
[----:B------:R-:W1:Y:S01]  /*0460*/  LDS R4, [R16+0x1c0] ;  /* 0x0001c00010047984 */ /* 0x000e620000000800 */
[----:B--2---:R-:W-:-:S03]  /*0470*/  FFMA R8, R10, R5, R8 ;  /* 0x000000050a087223 */ /* 0x004fc60000000008 */
[----:B------:R-:W-:Y:S01]  /*0480*/  LDS R5, [R16+0x200] ;  /* 0x0002000010057984 */ /* 0x000fe20000000800 */
[----:B0-----:R-:W-:-:S03]  /*0490*/  FFMA R29, R11, R6, R8 ;  /* 0x000000060b1d7223 */ /* 0x001fc60000000008 */
[----:B------:R-:W0:Y:S04]  /*04a0*/  LDS.128 R8, [R17+0x20] ;  /* 0x0000200011087984 */ /* 0x000e280000000c00 */
[----:B------:R-:W2:Y:S01]  /*04b0*/  LDS R6, [R16+0x240] ;  /* 0x0002400010067984 */ /* 0x000ea20000000800 */
[----:B-1----:R-:W-:-:S03]  /*04c0*/  FFMA R29, R4, R7, R29 ;  /* 0x00000007041d7223 */ /* 0x002fc6000000001d */
[----:B------:R-:W1:Y:S01]  /*04d0*/  LDS R7, [R16+0x280] ;  /* 0x0002800010077984 */ /* 0x000e620000000800 */
[----:B0-----:R-:W-:-:S03]  /*04e0*/  FFMA R4, R8, R5, R29 ;  /* 0x0000000508047223 */ /* 0x001fc6000000001d */
[----:B------:R-:W0:Y:S01]  /*04f0*/  LDS R8, [R16+0x2c0] ;  /* 0x0002c00010087984 */ /* 0x000e220000000800 */
[----:B--2---:R-:W-:-:S03]  /*0500*/  FFMA R4, R6, R9, R4 ;  /* 0x0000000906047223 */ /* 0x004fc60000000004 */
[----:B------:R-:W-:Y:S01]  /*0510*/  LDS R9, [R16+0x300] ;  /* 0x0003000010097984 */ /* 0x000fe20000000800 */
[----:B-1----:R-:W-:-:S03]  /*0520*/  FFMA R29, R7, R10, R4 ;  /* 0x0000000a071d7223 */ /* 0x002fc60000000004 */
[----:B------:R-:W1:Y:S01]  /*0530*/  LDS.128 R4, [R17+0x30] ;  /* 0x0000300011047984 */ /* 0x000e620000000c00 */
[----:B0-----:R-:W-:-:S04]  /*0540*/  FFMA R11, R8, R11, R29 ;  /* 0x0000000b080b7223 */ /* 0x001fc8000000001d */
[----:B-1----:R-:W-:Y:S02]  /*0550*/  FFMA R10, R4, R9, R11 ;  /* 0x00000009040a7223 */ /* 0x002fe4000000000b */
[----:B------:R-:W0:Y:S04]  /*0560*/  LDS R11, [R16+0x380] ;  /* 0x00038000100b7984 */ /* 0x000e280000000800 */
[----:B------:R-:W1:Y:S01]  /*0570*/  LDS R4, [R16+0x3c0] ;  /* 0x0003c00010047984 */ /* 0x000e620000000800 */
[----:B------:R-:W-:Y:S01]  /*0580*/  IADD3 R29, PT, PT, R21, 0x10, RZ ;  /* 0x00000010151d7810 */ /* 0x000fe20007ffe0ff */
[----:B------:R-:W-:Y:S03]  /*0590*/  BAR.SYNC.DEFER_BLOCKING 0x0 ;  /* 0x0000000000007b1d */ /* 0x000fe60000010000 */
[----:B------:R-:W-:Y:S01]  /*05a0*/  ISETP.GE.OR P1, PT, R29, R0, P0 ;  /* 0x000000001d00720c */ /* 0x000fe20000726670 */
[----:B------:R-:W-:-:S12]  /*05b0*/  HFMA2 R29, -RZ, RZ, 0, 0 ;  /* 0x00000000ff1d7431 */ /* 0x000fd800000001ff */
[----:B------:R-:W2:Y:S01]  /*05c0*/  @!P1 LDG.E R29, desc[UR8][R26.64+0x40] ;  /* 0x000040081a1d9981 */ /* 0x000ea2000c1e1900 */
[----:B------:R-:W-:-:S04]  /*05d0*/  VIADDMNMX R9, R19, 0x10, R2, !PT ;  /* 0x0000001013097846 */ /* 0x000fc80007800102 */
[----:B------:R-:W-:-:S13]  /*05e0*/  ISETP.GE.AND P1, PT, R9, R0, PT ;  /* 0x000000000900720c */ /* 0x000fda0003f26270 */
[----:B------:R-:W3:Y:S01]  /*05f0*/  @!P1 LDC.64 R8, c[0x0][0x388] ;  /* 0x0000e200ff089b82 */ /* 0x000ee20000000a00 */
[----:B--2---:R3:W-:Y:S02]  /*0600*/  STS [R20], R29 ;  /* 0x0000001d14007388 */ /* 0x0047e40000000800 */
[----:B---3--:R-:W-:Y:S01]  /*0610*/  @!P1 IMAD.WIDE R28, R25, 0x4, R8 ;  /* 0x00000004191c9825 */ /* 0x008fe200078e0208 */
[----:B------:R-:W-:-:S06]  /*0620*/  MOV R9, RZ ;  /* 0x000000ff00097202 */ /* 0x000fcc0000000f00 */
[----:B------:R-:W2:Y:S01]  /*0630*/  @!P1 LDG.E R9, desc[UR8][R28.64] ;  /* 0x000000081c099981 */ /* 0x000ea2000c1e1900 */
[----:B------:R-:W-:-:S04]  /*0640*/  FFMA R10, R24, R5, R10 ;  /* 0x00000005180a7223 */ /* 0x000fc8000000000a */
[----:B0-----:R-:W-:-:S04]  /*0650*/  FFMA R6, R11, R6, R10 ;  /* 0x000000060b067223 */ /* 0x001fc8000000000a */
[----:B-1----:R-:W-:Y:S01]  /*0660*/  FFMA R7, R4, R7, R6 ;  /* 0x0000000704077223 */ /* 0x002fe20000000006 */
[----:B------:R-:W-:-:S04]  /*0670*/  IADD3 R14, PT, PT, R14, 0x2, RZ ;  /* 0x000000020e0e7810 */ /* 0x000fc80007ffe0ff */
[----:B------:R-:W-:Y:S02]  /*0680*/  ISETP.NE.AND P1, PT, R14, RZ, PT ;  /* 0x000000ff0e00720c */ /* 0x000fe40003f25270 */
[----:B------:R-:W-:Y:S02]  /*0690*/  IADD3 R19, PT, PT, R19, 0x20, RZ ;  /* 0x0000002013137810 */ /* 0x000fe40007ffe0ff */
[----:B------:R-:W-:Y:S02]  /*06a0*/  IADD3 R21, PT, PT, R21, 0x20, RZ ;  /* 0x0000002015157810 */ /* 0x000fe40007ffe0ff */
[----:B------:R-:W-:Y:S02]  /*06b0*/  IADD3 R12, PT, PT, R12, 0x20, RZ ;  /* 0x000000200c0c7810 */ /* 0x000fe40007ffe0ff */
[C---:B------:R-:W-:Y:S02]  /*06c0*/  LEA R23, R0.reuse, R23, 0x5 ;  /* 0x0000001700177211 */ /* 0x040fe400078e28ff */
[----:B------:R-:W-:Y:S01]  /*06d0*/  LEA R25, R0, R25, 0x5 ;  /* 0x0000001900197211 */ /* 0x000fe200078e28ff */
[----:B--2---:R-:W-:Y:S01]  /*06e0*/  STS [R18], R9 ;  /* 0x0000000912007388 */ /* 0x004fe20000000800 */
[----:B------:R-:W-:Y:S06]  /*06f0*/  BAR.SYNC.DEFER_BLOCKING 0x0 ;  /* 0x0000000000007b1d */ /* 0x000fec0000010000 */
[----:B------:R-:W-:Y:S04]  /*0700*/  LDS R5, [R16] ;  /* 0x0000000010057984 */ /* 0x000fe80000000800 */
[----:B------:R-:W0:Y:S04]  /*0710*/  LDS.128 R8, [R17] ;  /* 0x0000000011087984 */ /* 0x000e280000000c00 */
[----:B------:R-:W1:Y:S04]  /*0720*/  LDS R26, [R16+0x40] ;  /* 0x00004000101a7984 */ /* 0x000e680000000800 */
[----:B------:R-:W2:Y:S04]  /*0730*/  LDS R27, [R16+0x80] ;  /* 0x00008000101b7984 */ /* 0x000ea80000000800 */
[----:B------:R-:W3:Y:S01]  /*0740*/  LDS R24, [R16+0xc0] ;  /* 0x0000c00010187984 */ /* 0x000ee20000000800 */
[----:B0-----:R-:W-:-:S03]  /*0750*/  FFMA R8, R8, R5, R7 ;  /* 0x0000000508087223 */ /* 0x001fc60000000007 */
[----:B------:R-:W-:Y:S01]  /*0760*/  LDS.128 R4, [R17+0x10] ;  /* 0x0000100011047984 */ /* 0x000fe20000000c00 */
[----:B-1----:R-:W-:-:S03]  /*0770*/  FFMA R8, R26, R9, R8 ;  /* 0x000000091a087223 */ /* 0x002fc60000000008 */
[----:B------:R-:W0:Y:S01]  /*0780*/  LDS R9, [R16+0x100] ;  /* 0x0001000010097984 */ /* 0x000e220000000800 */
[----:B--2---:R-:W-:-:S03]  /*0790*/  FFMA R29, R27, R10, R8 ;  /* 0x0000000a1b1d7223 */ /* 0x004fc60000000008 */
[----:B------:R-:W1:Y:S04]  /*07a0*/  LDS R8, [R16+0x140] ;  /* 0x0001400010087984 */ /* 0x000e680000000800 */
[----:B------:R-:W2:Y:S01]  /*07b0*/  LDS R27, [R16+0x180] ;  /* 0x00018000101b7984 */ /* 0x000ea20000000800 */
[----:B---3--:R-:W-:-:S03]  /*07c0*/  FFMA R11, R24, R11, R29 ;  /* 0x0000000b180b7223 */ /* 0x008fc6000000001d */
[----:B------:R-:W3:Y:S04]  /*07d0*/  LDS R24, [R16+0x1c0] ;  /* 0x0001c00010187984 */ /* 0x000ee80000000800 */
[----:B------:R-:W-:Y:S01]  /*07e0*/  LDS R29, [R16+0x240] ;  /* 0x00024000101d7984 */ /* 0x000fe20000000800 */
[----:B0-----:R-:W-:-:S04]  /*07f0*/  FFMA R4, R4, R9, R11 ;  /* 0x0000000904047223 */ /* 0x001fc8000000000b */
[----:B-1----:R-:W-:Y:S02]  /*0800*/  FFMA R4, R8, R5, R4 ;  /* 0x0000000508047223 */ /* 0x002fe40000000004 */
[----:B------:R-:W-:Y:S04]  /*0810*/  LDS R5, [R16+0x200] ;  /* 0x0002000010057984 */ /* 0x000fe80000000800 */
[----:B------:R-:W0:Y:S01]  /*0820*/  LDS.128 R8, [R17+0x20] ;  /* 0x0000200011087984 */ /* 0x000e220000000c00 */
[----:B--2---:R-:W-:-:S04]  /*0830*/  FFMA R27, R27, R6, R4 ;  /* 0x000000061b1b7223 */ /* 0x004fc80000000004 */
[----:B---3--:R-:W-:Y:S02]  /*0840*/  FFMA R7, R24, R7, R27 ;  /* 0x0000000718077223 */ /* 0x008fe4000000001b */
[----:B------:R-:W1:Y:S04]  /*0850*/  LDS R27, [R16+0x280] ;  /* 0x00028000101b7984 */ /* 0x000e680000000800 */
[----:B------:R-:W2:Y:S01]  /*0860*/  LDS R24, [R16+0x2c0] ;  /* 0x0002c00010187984 */ /* 0x000ea20000000800 */
[----:B0-----:R-:W-:-:S03]  /*0870*/  FFMA R8, R8, R5, R7 ;  /* 0x0000000508087223 */ /* 0x001fc60000000007 */
[----:B------:R-:W-:Y:S01]  /*0880*/  LDS.128 R4, [R17+0x30] ;  /* 0x0000300011047984 */ /* 0x000fe20000000c00 */
[----:B------:R-:W-:-:S03]  /*0890*/  FFMA R8, R29, R9, R8 ;  /* 0x000000091d087223 */ /* 0x000fc60000000008 */
[----:B------:R-:W0:Y:S01]  /*08a0*/  LDS R9, [R16+0x300] ;  /* 0x0003000010097984 */ /* 0x000e220000000800 */
[----:B-1----:R-:W-:-:S03]  /*08b0*/  FFMA R27, R27, R10, R8 ;  /* 0x0000000a1b1b7223 */ /* 0x002fc60000000008 */
[----:B------:R-:W1:Y:S04]  /*08c0*/  LDS R29, [R16+0x340] ;  /* 0x00034000101d7984 */ /* 0x000e680000000800 */
[----:B------:R-:W3:Y:S01]  /*08d0*/  LDS R8, [R16+0x380] ;  /* 0x0003800010087984 */ /* 0x000ee20000000800 */
[----:B--2---:R-:W-:-:S03]  /*08e0*/  FFMA R11, R24, R11, R27 ;  /* 0x0000000b180b7223 */ /* 0x004fc6000000001b */
[----:B------:R-:W2:Y:S01]  /*08f0*/  LDS R27, [R16+0x3c0] ;  /* 0x0003c000101b7984 */ /* 0x000ea20000000800 */
[----:B0-----:R-:W-:-:S04]  /*0900*/  FFMA R4, R4, R9, R11 ;  /* 0x0000000904047223 */ /* 0x001fc8000000000b */
[----:B-1----:R-:W-:-:S04]  /*0910*/  FFMA R5, R29, R5, R4 ;  /* 0x000000051d057223 */ /* 0x002fc80000000004 */
[----:B---3--:R-:W-:-:S04]  /*0920*/  FFMA R6, R8, R6, R5 ;  /* 0x0000000608067223 */ /* 0x008fc80000000005 */
[----:B--2---:R-:W-:Y:S01]  /*0930*/  FFMA R7, R27, R7, R6 ;  /* 0x000000071b077223 */ /* 0x004fe20000000006 */
[----:B------:R-:W-:Y:S06]  /*0940*/  BAR.SYNC.DEFER_BLOCKING 0x0 ;  /* 0x0000000000007b1d */ /* 0x000fec0000010000 */
[----:B------:R-:W-:Y:S05]  /*0950*/  @P1 BRA `(.L_x_16) ;  /* 0xfffffff800481947 */ /* 0x000fea000383ffff */
[----:B------:R-:W-:-:S07]  /*0960*/  LOP3.LUT R4, R22, 0x7fffffe0, RZ, 0xc0, !PT ;  /* 0x7fffffe016047812 */ /* 0x000fce00078ec0ff */
.L_x_15:
[----:B------:R-:W-:-:S13]  /*0970*/  LOP3.LUT P0, RZ, R22, 0x10, RZ, 0xc0, !PT ;  /* 0x0000001016ff7812 */ /* 0x000fda000780c0ff */
[----:B------:R-:W-:Y:S05]  /*0980*/  @!P0 BRA `(.L_x_14) ;  /* 0x0000000000e08947 */ /* 0x000fea0003800000 */
[-C--:B------:R-:W-:Y:S01]  /*0990*/  IADD3 R11, PT, PT, R13, R4.reuse, RZ ;  /* 0x000000040d0b7210 */ /* 0x080fe20007ffe0ff */
[----:B------:R-:W-:Y:S01]  /*09a0*/  HFMA2 R21, -RZ, RZ, 0, 0 ;  /* 0x00000000ff157431 */ /* 0x000fe200000001ff */
[----:B------:R-:W-:Y:S02]  /*09b0*/  IADD3 R13, PT, PT, R15, R4, RZ ;  /* 0x000000040f0d7210 */ /* 0x000fe40007ffe0ff */
[-C--:B------:R-:W-:Y:S02]  /*09c0*/  ISETP.GE.AND P0, PT, R11, R0.reuse, PT ;  /* 0x000000000b00720c */ /* 0x080fe40003f06270 */
        /* <DEDUP_REMOVED lines=25> */
[----:B------:R-:W-:Y:S01]  /*0b60*/  LDS R23, [R16+0x200] ;  /* 0x0002000010177984 */ /* 0x000fe20000000800 */
[----:B0-----:R-:W-:-:S03]  /*0b70*/  FFMA R12, R12, R6, R7 ;  /* 0x000000060c0c7223 */ /* 0x001fc60000000007 */
[----:B------:R-:W-:Y:S04]  /*0b80*/  LDS R20, [R16+0x240] ;  /* 0x0002400010147984 */ /* 0x000fe80000000800 */
[----:B------:R-:W0:Y:S01]  /*0b90*/  LDS.128 R4, [R17+0x20] ;  /* 0x0000200011047984 */ /* 0x000e220000000c00 */
        /* <DEDUP_REMOVED lines=8> */
[----:B------:R-:W4:Y:S01]  /*0c20*/  LDS R8, [R16+0x340] ;  /* 0x0003400010087984 */ /* 0x000f220000000800 */
[----:B-----5:R-:W-:-:S03]  /*0c30*/  FFMA R26, R22, R9, R19 ;  /* 0x00000009161a7223 */ /* 0x020fc60000000013 */
[----:B------:R-:W5:Y:S04]  /*0c40*/  LDS R9, [R16+0x380] ;  /* 0x0003800010097984 */ /* 0x000f680000000800 */
[----:B------:R-:W5:Y:S01]  /*0c50*/  LDS R22, [R16+0x3c0] ;  /* 0x0003c00010167984 */ /* 0x000f620000000800 */
[----:B------:R-:W-:-:S04]  /*0c60*/  FFMA R21, R21, R10, R26 ;  /* 0x0000000a15157223 */ /* 0x000fc8000000001a */
[----:B------:R-:W-:-:S04]  /*0c70*/  FFMA R11, R18, R11, R21 ;  /* 0x0000000b120b7223 */ /* 0x000fc80000000015 */
[----:B0-----:R-:W-:-:S04]  /*0c80*/  FFMA R11, R4, R23, R11 ;  /* 0x00000017040b7223 */ /* 0x001fc8000000000b */
[----:B------:R-:W-:-:S04]  /*0c90*/  FFMA R20, R20, R5, R11 ;  /* 0x0000000514147223 */ /* 0x000fc8000000000b */
[----:B-1----:R-:W-:-:S04]  /*0ca0*/  FFMA R25, R25, R6, R20 ;  /* 0x0000000619197223 */ /* 0x002fc80000000014 */
[----:B--2---:R-:W-:-:S04]  /*0cb0*/  FFMA R7, R24, R7, R25 ;  /* 0x0000000718077223 */ /* 0x004fc80000000019 */
[----:B---3--:R-:W-:-:S04]  /*0cc0*/  FFMA R7, R12, R27, R7 ;  /* 0x0000001b0c077223 */ /* 0x008fc80000000007 */
[----:B----4-:R-:W-:-:S04]  /*0cd0*/  FFMA R8, R8, R13, R7 ;  /* 0x0000000d08087223 */ /* 0x010fc80000000007 */
[----:B-----5:R-:W-:-:S04]  /*0ce0*/  FFMA R9, R9, R14, R8 ;  /* 0x0000000e09097223 */ /* 0x020fc80000000008 */
[----:B------:R-:W-:Y:S01]  /*0cf0*/  FFMA R7, R22, R15, R9 ;  /* 0x0000000f16077223 */ /* 0x000fe20000000009 */
[----:B------:R-:W-:Y:S06]  /*0d00*/  BAR.SYNC.DEFER_BLOCKING 0x0 ;  /* 0x0000000000007b1d */ /* 0x000fec0000010000 */
.L_x_14:
        /* <DEDUP_REMOVED lines=8> */
.L_x_17:
        /* <DEDUP_REMOVED lines=15> */
.L_x_24:


//--------------------- .text._Z20half_to_float_kernelPK6__halfPfi --------------------------
	.section	.text._Z20half_to_float_kernelPK6__halfPfi,"ax",@progbits
	.align	128
        .global         _Z20half_to_float_kernelPK6__halfPfi
        .type           _Z20half_to_float_kernelPK6__halfPfi,@function
        .size           _Z20half_to_float_kernelPK6__halfPfi,(.L_x_25 - _Z20half_to_float_kernelPK6__halfPfi)
        .other          _Z20half_to_float_kernelPK6__halfPfi,@"STO_CUDA_ENTRY STV_DEFAULT"
_Z20half_to_float_kernelPK6__halfPfi:
.text._Z20half_to_float_kernelPK6__halfPfi:
[----:B------:R-:W-:Y:S01]  /*0000*/  LDC R1, c[0x0][0x37c] ;  /* 0x0000df00ff017b82 */ /* 0x000fe20000000800 */
[----:B------:R-:W0:Y:S07]  /*0010*/  S2R R0, SR_TID.X ;  /* 0x0000000000007919 */ /* 0x000e2e0000002100 */
[----:B------:R-:W0:Y:S01]  /*0020*/  S2UR UR4, SR_CTAID.X ;  /* 0x00000000000479c3 */ /* 0x000e220000002500 */
[----:B------:R-:W1:Y:S07]  /*0030*/  LDCU UR5, c[0x0][0x390] ;  /* 0x00007200ff0577ac */ /* 0x000e6e0008000800 */
[----:B------:R-:W0:Y:S02]  /*0040*/  LDC R7, c[0x0][0x360] ;  /* 0x0000d800ff077b82 */ /* 0x000e240000000800 */
[----:B0-----:R-:W-:-:S05]  /*0050*/  IMAD R7, R7, UR4, R0 ;  /* 0x0000000407077c24 */ /* 0x001fca000f8e0200 */
[----:B-1----:R-:W-:-:S13]  /*0060*/  ISETP.GE.AND P0, PT, R7, UR5, PT ;  /* 0x0000000507007c0c */ /* 0x002fda000bf06270 */
[----:B------:R-:W-:Y:S05]  /*0070*/  @P0 EXIT ;  /* 0x000000000000094d */ /* 0x000fea0003800000 */
[----:B------:R-:W0:Y:S01]  /*0080*/  LDC.64 R2, c[0x0][0x380] ;  /* 0x0000e000ff027b82 */ /* 0x000e220000000a00 */
[----:B------:R-:W1:Y:S07]  /*0090*/  LDCU.64 UR4, c[0x0][0x358] ;  /* 0x00006b00ff0477ac */ /* 0x000e6e0008000a00 */
[----:B------:R-:W2:Y:S01]  /*00a0*/  LDC.64 R4, c[0x0][0x388] ;  /* 0x0000e200ff047b82 */ /* 0x000ea20000000a00 */
[----:B0-----:R-:W-:-:S06]  /*00b0*/  IMAD.WIDE R2, R7, 0x2, R2 ;  /* 0x0000000207027825 */ /* 0x001fcc00078e0202 */
[----:B-1----:R-:W3:Y:S01]  /*00c0*/  LDG.E.U16 R2, desc[UR4][R2.64] ;  /* 0x0000000402027981 */ /* 0x002ee2000c1e1500 */
[----:B--2---:R-:W-:-:S04]  /*00d0*/  IMAD.WIDE R4, R7, 0x4, R4 ;  /* 0x0000000407047825 */ /* 0x004fc800078e0204 */
[----:B---3--:R-:W-:-:S05]  /*00e0*/  HADD2.F32 R7, -RZ, R2.H0_H0 ;  /* 0x20000002ff077230 */ /* 0x008fca0000004100 */
[----:B------:R-:W-:Y:S01]  /*00f0*/  STG.E desc[UR4][R4.64], R7 ;  /* 0x0000000704007986 */ /* 0x000fe2000c101904 */
[----:B------:R-:W-:Y:S05]  /*0100*/  EXIT ;  /* 0x000000000000794d */ /* 0x000fea0003800000 */
.L_x_18:
        /* <DEDUP_REMOVED lines=15> */
.L_x_25:


//--------------------- .text._Z20float_to_half_kernelPKfP6__halfi --------------------------
	.section	.text._Z20float_to_half_kernelPKfP6__halfi,"ax",@progbits
	.align	128
        .global         _Z20float_to_half_kernelPKfP6__halfi
        .type           _Z20float_to_half_kernelPKfP6__halfi,@function
        .size           _Z20float_to_half_kernelPKfP6__halfi,(.L_x_26 - _Z20float_to_half_kernelPKfP6__halfi)
        .other          _Z20float_to_half_kernelPKfP6__halfi,@"STO_CUDA_ENTRY STV_DEFAULT"
_Z20float_to_half_kernelPKfP6__halfi:
.text._Z20float_to_half_kernelPKfP6__halfi:
        /* <DEDUP_REMOVED lines=12> */
[----:B-1----:R-:W3:Y:S01]  /*00c0*/  LDG.E R2, desc[UR4][R2.64] ;  /* 0x0000000402027981 */ /* 0x002ee2000c1e1900 */
[----:B--2---:R-:W-:Y:S01]  /*00d0*/  IMAD.WIDE R4, R7, 0x2, R4 ;  /* 0x0000000207047825 */ /* 0x004fe200078e0204 */
[----:B---3--:R-:W-:-:S05]  /*00e0*/  F2FP.F16.F32.PACK_AB R0, RZ, R2 ;  /* 0x00000002ff00723e */ /* 0x008fca00000000ff */
[----:B------:R-:W-:Y:S01]  /*00f0*/  STG.E.U16 desc[UR4][R4.64], R0 ;  /* 0x0000000004007986 */ /* 0x000fe2000c101504 */
[----:B------:R-:W-:Y:S05]  /*0100*/  EXIT ;  /* 0x000000000000794d */ /* 0x000fea0003800000 */
.L_x_19:
        /* <DEDUP_REMOVED lines=15> */
.L_x_26:


//--------------------- .nv.shared._Z19tiled_double_bufferPKfS0_Pfi --------------------------
	.section	.nv.shared._Z19tiled_double_bufferPKfS0_Pfi,"aw",@nobits
	.sectionflags	@""
	.align	4
.nv.shared._Z19tiled_double_bufferPKfS0_Pfi:
	.zero		5120


//--------------------- .nv.shared.reserved.0     --------------------------
	.section	.nv.shared.reserved.0,"aw",@nobits
	.weak		__nv_reservedSMEM_offset_0_alias
	.size		__nv_reservedSMEM_offset_0_alias, 0, 64
	.other		__nv_reservedSMEM_offset_0_alias,@"STO_CUDA_RESERVED_SHARED STV_DEFAULT"
__nv_reservedSMEM_offset_0_alias:
	.zero		0
	.zero		64


//--------------------- .nv.shared._Z16tiled_vec4_loadsPKfS0_Pfi --------------------------
	.section	.nv.shared._Z16tiled_vec4_loadsPKfS0_Pfi,"aw",@nobits
	.sectionflags	@""
	.align	4
.nv.shared._Z16tiled_vec4_loadsPKfS0_Pfi:
	.zero		3072


//--------------------- .nv.shared._Z13tiled_reg_1x2PKfS0_Pfi --------------------------
	.section	.nv.shared._Z13tiled_reg_1x2PKfS0_Pfi,"aw",@nobits
	.sectionflags	@""
	.align	4
.nv.shared._Z13tiled_reg_1x2PKfS0_Pfi:
	.zero		4096


//--------------------- .nv.shared._Z19tiled_launch_boundsPKfS0_Pfi --------------------------
	.section	.nv.shared._Z19tiled_launch_boundsPKfS0_Pfi,"aw",@nobits
	.sectionflags	@""
	.align	4
.nv.shared._Z19tiled_launch_boundsPKfS0_Pfi:
	.zero		3072


//--------------------- .nv.shared._Z14tiled_baselinePKfS0_Pfi --------------------------
	.section	.nv.shared._Z14tiled_baselinePKfS0_Pfi,"aw",@nobits
	.sectionflags	@""
	.align	4
.nv.shared._Z14tiled_baselinePKfS0_Pfi:
	.zero		3072


//--------------------- .nv.constant0._Z19tiled_double_bufferPKfS0_Pfi --------------------------
	.section	.nv.constant0._Z19tiled_double_bufferPKfS0_Pfi,"a",@progbits
	.sectionflags	@""
	.align	4
.nv.constant0._Z19tiled_double_bufferPKfS0_Pfi:
	.zero		924


//--------------------- .nv.constant0._Z16tiled_vec4_loadsPKfS0_Pfi --------------------------
	.section	.nv.constant0._Z16tiled_vec4_loadsPKfS0_Pfi,"a",@progbits
	.sectionflags	@""
	.align	4
.nv.constant0._Z16tiled_vec4_loadsPKfS0_Pfi:
	.zero		924


//--------------------- .nv.constant0._Z13tiled_reg_1x2PKfS0_Pfi --------------------------
	.section	.nv.constant0._Z13tiled_reg_1x2PKfS0_Pfi,"a",@progbits
	.sectionflags	@""
	.align	4
.nv.constant0._Z13tiled_reg_1x2PKfS0_Pfi:
	.zero		924


//--------------------- .nv.constant0._Z19tiled_launch_boundsPKfS0_Pfi --------------------------
	.section	.nv.constant0._Z19tiled_launch_boundsPKfS0_Pfi,"a",@progbits
	.sectionflags	@""
	.align	4
.nv.constant0._Z19tiled_launch_boundsPKfS0_Pfi:
	.zero		924


//--------------------- .nv.constant0._Z14tiled_baselinePKfS0_Pfi --------------------------
	.section	.nv.constant0._Z14tiled_baselinePKfS0_Pfi,"a",@progbits
	.sectionflags	@""
	.align	4
.nv.constant0._Z14tiled_baselinePKfS0_Pfi:
	.zero		924


//--------------------- .nv.constant0._Z20half_to_float_kernelPK6__halfPfi --------------------------
	.section	.nv.constant0._Z20half_to_float_kernelPK6__halfPfi,"a",@progbits
	.sectionflags	@""
	.align	4
.nv.constant0._Z20half_to_float_kernelPK6__halfPfi:
	.zero		916


//--------------------- .nv.constant0._Z20float_to_half_kernelPKfP6__halfi --------------------------
	.section	.nv.constant0._Z20float_to_half_kernelPKfP6__halfi,"a",@progbits
	.sectionflags	@""
	.align	4
.nv.constant0._Z20float_to_half_kernelPKfP6__halfi:
	.zero		916


//--------------------- SYMBOLS --------------------------

	.type		.nv.reservedSmem.offset0,@object
	.size		.nv.reservedSmem.offset0,0x4
	.type		.nv.reservedSmem.cap,@object
	.size		.nv.reservedSmem.cap,0x4
